	.target	sm_100a

	.elftype	@"ET_EXEC"


//--------------------- .note.nv.tkinfo           --------------------------
	.section	.note.nv.tkinfo,"",@"SHT_NOTE"
	.sectionflags	@"SHF_NOTE_NV_TKINFO"
	.tkinfo
        /*0018*/ 	.word	0x00000002
        /*0030*/ 	.string	""
        /*0030*/ 	.string	"ptxas"
        /*0030*/ 	.string	"Cuda compilation tools, release 13.0, V13.0.88"
        /*0030*/ 	.string	"Build cuda_13.0.r13.0/compiler.36424714_0"
        /*0030*/ 	.string	"-arch sm_100a -m 64 "



//--------------------- .note.nv.cuinfo           --------------------------
	.section	.note.nv.cuinfo,"",@"SHT_NOTE"
	.sectionflags	@"SHF_NOTE_NV_CUINFO"
        /*0018*/ 	.short	0x0002
        /*001a*/ 	.short	0x0064
        /*001c*/ 	.short	0x0082
	.zero		2


//--------------------- .nv.info                  --------------------------
	.section	.nv.info,"",@"SHT_CUDA_INFO"
	.align	4


	//----- nvinfo : EIATTR_REGCOUNT
	.align		4
        /*0000*/ 	.byte	0x04, 0x2f
        /*0002*/ 	.short	(.L_19 - .L_18)
	.align		4
.L_18:
        /*0004*/ 	.word	index@(_ZN7cutlass13device_kernelINS_4gemm6kernel13GemmUniversalIN4cute5tupleIJiiiiEEENS1_10collective13CollectiveMmaINS1_35MainloopSm100TmaUmmaWarpSpecializedILi26ELi2ELi4ENS5_IJNS4_1CILi2EEENSA_ILi1EEESC_EEEEENS5_IJNSA_ILi128EEESF_NSA_ILi64EEEEEENS_12float_e4m3_tENS5_IJlSC_lEEESI_SJ_NS4_8TiledMMAINS4_8MMA_AtomIJNS4_10MMA_TraitsINS4_25SM100_MMA_F8F6F4_2x1SM_SSEJSI_SI_fSF_SF_NS4_17integral_constantINS4_4UMMA5MajorELSQ_0EEESR_NSO_INSP_7ScaleInELSS_0EEEST_EEEEEENS4_6LayoutINS5_IJSC_SC_SC_EEENS5_IJNSA_ILi0EEESY_SY_EEEEENS5_IJNS4_10UnderscoreES11_S11_EEEEENS4_18SM100_TMA_2SM_LOADENS4_14ComposedLayoutINS4_7SwizzleILi2ELi4ELi3EEENS4_18smem_ptr_flag_bitsILi8EEENSW_INS5_IJNSA_ILi8EEESG_EEENS5_IJSG_SC_EEEEEEEvNS4_8identityES14_S1E_vS1F_EENS_8epilogue10collective18CollectiveEpilogueINS1H_23Sm100TmaWarpSpecializedILi2ELi2ELi32ELb0ELb0EEEJNS5_IJSG_SF_SG_EEENS5_IJNSW_ISG_SC_EENSW_INS5_IJNSA_ILi32EEESB_EEENS5_IJSC_SG_EEEEEEEESI_SJ_SI_SJ_NS1H_6fusion15FusionCallbacksIS1L_NS1T_13LinCombEltActINS1H_6thread4SiLuESI_fSI_fLNS_15FloatRoundStyleE2EEES1M_S1S_JEEENS4_5SM1004TMEM4LOAD26SM100_TMEM_LOAD_32dp32b32xENS4_13SM90_TMA_LOADENS15_INS16_ILi1ELi4ELi3EEES19_NSW_INS5_IJS1A_S1O_EEENS5_IJS1O_SC_EEEEEEENS4_39AutoVectorizingCopyWithAssumedAlignmentILi128EEENS4_14SM90_TMA_STOREES2A_S2C_S2C_EEEvvEEEEvNT_6ParamsE)
        /*0008*/ 	.word	0x00000098


	//----- nvinfo : EIATTR_FRAME_SIZE
	.align		4
.L_19:
        /*000c*/ 	.byte	0x04, 0x11
        /*000e*/ 	.short	(.L_21 - .L_20)
	.align		4
.L_20:
        /*0010*/ 	.word	index@($__internal_3_$__cuda_sm20_rcp_rn_f32_slowpath)
        /*0014*/ 	.word	0x00000000


	//----- nvinfo : EIATTR_FRAME_SIZE
	.align		4
.L_21:
        /*0018*/ 	.byte	0x04, 0x11
        /*001a*/ 	.short	(.L_23 - .L_22)
	.align		4
.L_22:
        /*001c*/ 	.word	index@($__internal_2_$__cuda_sm10x_tcgen05_guardrail_trap_unallocated_columns_being_dealloced)
        /*0020*/ 	.word	0x00000000


	//----- nvinfo : EIATTR_FRAME_SIZE
	.align		4
.L_23:
        /*0024*/ 	.byte	0x04, 0x11
        /*0026*/ 	.short	(.L_25 - .L_24)
	.align		4
.L_24:
        /*0028*/ 	.word	index@($__internal_1_$__cuda_sm10x_tcgen05_guardrail_trap_phase_invalid_during_alloc)
        /*002c*/ 	.word	0x00000000


	//----- nvinfo : EIATTR_FRAME_SIZE
	.align		4
.L_25:
        /*0030*/ 	.byte	0x04, 0x11
        /*0032*/ 	.short	(.L_27 - .L_26)
	.align		4
.L_26:
        /*0034*/ 	.word	index@($__internal_0_$__cuda_sm10x_tcgen05_guardrail_trap_col_being_dealloced_not_returned_by_alloc)
        /*0038*/ 	.word	0x00000000


	//----- nvinfo : EIATTR_FRAME_SIZE
	.align		4
.L_27:
        /*003c*/ 	.byte	0x04, 0x11
        /*003e*/ 	.short	(.L_29 - .L_28)
	.align		4
.L_28:
        /*0040*/ 	.word	index@(_ZN7cutlass13device_kernelINS_4gemm6kernel13GemmUniversalIN4cute5tupleIJiiiiEEENS1_10collective13CollectiveMmaINS1_35MainloopSm100TmaUmmaWarpSpecializedILi26ELi2ELi4ENS5_IJNS4_1CILi2EEENSA_ILi1EEESC_EEEEENS5_IJNSA_ILi128EEESF_NSA_ILi64EEEEEENS_12float_e4m3_tENS5_IJlSC_lEEESI_SJ_NS4_8TiledMMAINS4_8MMA_AtomIJNS4_10MMA_TraitsINS4_25SM100_MMA_F8F6F4_2x1SM_SSEJSI_SI_fSF_SF_NS4_17integral_constantINS4_4UMMA5MajorELSQ_0EEESR_NSO_INSP_7ScaleInELSS_0EEEST_EEEEEENS4_6LayoutINS5_IJSC_SC_SC_EEENS5_IJNSA_ILi0EEESY_SY_EEEEENS5_IJNS4_10UnderscoreES11_S11_EEEEENS4_18SM100_TMA_2SM_LOADENS4_14ComposedLayoutINS4_7SwizzleILi2ELi4ELi3EEENS4_18smem_ptr_flag_bitsILi8EEENSW_INS5_IJNSA_ILi8EEESG_EEENS5_IJSG_SC_EEEEEEEvNS4_8identityES14_S1E_vS1F_EENS_8epilogue10collective18CollectiveEpilogueINS1H_23Sm100TmaWarpSpecializedILi2ELi2ELi32ELb0ELb0EEEJNS5_IJSG_SF_SG_EEENS5_IJNSW_ISG_SC_EENSW_INS5_IJNSA_ILi32EEESB_EEENS5_IJSC_SG_EEEEEEEESI_SJ_SI_SJ_NS1H_6fusion15FusionCallbacksIS1L_NS1T_13LinCombEltActINS1H_6thread4SiLuESI_fSI_fLNS_15FloatRoundStyleE2EEES1M_S1S_JEEENS4_5SM1004TMEM4LOAD26SM100_TMEM_LOAD_32dp32b32xENS4_13SM90_TMA_LOADENS15_INS16_ILi1ELi4ELi3EEES19_NSW_INS5_IJS1A_S1O_EEENS5_IJS1O_SC_EEEEEEENS4_39AutoVectorizingCopyWithAssumedAlignmentILi128EEENS4_14SM90_TMA_STOREES2A_S2C_S2C_EEEvvEEEEvNT_6ParamsE)
        /*0044*/ 	.word	0x00000000


	//----- nvinfo : EIATTR_MIN_STACK_SIZE
	.align		4
.L_29:
        /*0048*/ 	.byte	0x04, 0x12
        /*004a*/ 	.short	(.L_31 - .L_30)
	.align		4
.L_30:
        /*004c*/ 	.word	index@(_ZN7cutlass13device_kernelINS_4gemm6kernel13GemmUniversalIN4cute5tupleIJiiiiEEENS1_10collective13CollectiveMmaINS1_35MainloopSm100TmaUmmaWarpSpecializedILi26ELi2ELi4ENS5_IJNS4_1CILi2EEENSA_ILi1EEESC_EEEEENS5_IJNSA_ILi128EEESF_NSA_ILi64EEEEEENS_12float_e4m3_tENS5_IJlSC_lEEESI_SJ_NS4_8TiledMMAINS4_8MMA_AtomIJNS4_10MMA_TraitsINS4_25SM100_MMA_F8F6F4_2x1SM_SSEJSI_SI_fSF_SF_NS4_17integral_constantINS4_4UMMA5MajorELSQ_0EEESR_NSO_INSP_7ScaleInELSS_0EEEST_EEEEEENS4_6LayoutINS5_IJSC_SC_SC_EEENS5_IJNSA_ILi0EEESY_SY_EEEEENS5_IJNS4_10UnderscoreES11_S11_EEEEENS4_18SM100_TMA_2SM_LOADENS4_14ComposedLayoutINS4_7SwizzleILi2ELi4ELi3EEENS4_18smem_ptr_flag_bitsILi8EEENSW_INS5_IJNSA_ILi8EEESG_EEENS5_IJSG_SC_EEEEEEEvNS4_8identityES14_S1E_vS1F_EENS_8epilogue10collective18CollectiveEpilogueINS1H_23Sm100TmaWarpSpecializedILi2ELi2ELi32ELb0ELb0EEEJNS5_IJSG_SF_SG_EEENS5_IJNSW_ISG_SC_EENSW_INS5_IJNSA_ILi32EEESB_EEENS5_IJSC_SG_EEEEEEEESI_SJ_SI_SJ_NS1H_6fusion15FusionCallbacksIS1L_NS1T_13LinCombEltActINS1H_6thread4SiLuESI_fSI_fLNS_15FloatRoundStyleE2EEES1M_S1S_JEEENS4_5SM1004TMEM4LOAD26SM100_TMEM_LOAD_32dp32b32xENS4_13SM90_TMA_LOADENS15_INS16_ILi1ELi4ELi3EEES19_NSW_INS5_IJS1A_S1O_EEENS5_IJS1O_SC_EEEEEEENS4_39AutoVectorizingCopyWithAssumedAlignmentILi128EEENS4_14SM90_TMA_STOREES2A_S2C_S2C_EEEvvEEEEvNT_6ParamsE)
        /*0050*/ 	.word	0x00000000
.L_31:


//--------------------- .nv.compat                --------------------------
	.section	.nv.compat,"",@"SHT_CUDA_COMPAT_INFO"
	.align	4
        /*0000*/ 	.byte	0x02, 0x09, 0x01, 0x00, 0x02, 0x02, 0x02, 0x00, 0x02, 0x05, 0x05, 0x00, 0x03, 0x07, 0x01, 0x01
        /*0010*/ 	.byte	0x02, 0x03, 0x01, 0x00, 0x02, 0x06, 0x01, 0x00, 0x04, 0x0b, 0x08, 0x00, 0x09, 0x00, 0x00, 0x00
        /*0020*/ 	.byte	0x00, 0x00, 0x00, 0x00


//--------------------- .nv.info._ZN7cutlass13device_kernelINS_4gemm6kernel13GemmUniversalIN4cute5tupleIJiiiiEEENS1_10collective13CollectiveMmaINS1_35MainloopSm100TmaUmmaWarpSpecializedILi26ELi2ELi4ENS5_IJNS4_1CILi2EEENSA_ILi1EEESC_EEEEENS5_IJNSA_ILi128EEESF_NSA_ILi64EEEEEENS_12float_e4m3_tENS5_IJlSC_lEEESI_SJ_NS4_8TiledMMAINS4_8MMA_AtomIJNS4_10MMA_TraitsINS4_25SM100_MMA_F8F6F4_2x1SM_SSEJSI_SI_fSF_SF_NS4_17integral_constantINS4_4UMMA5MajorELSQ_0EEESR_NSO_INSP_7ScaleInELSS_0EEEST_EEEEEENS4_6LayoutINS5_IJSC_SC_SC_EEENS5_IJNSA_ILi0EEESY_SY_EEEEENS5_IJNS4_10UnderscoreES11_S11_EEEEENS4_18SM100_TMA_2SM_LOADENS4_14ComposedLayoutINS4_7SwizzleILi2ELi4ELi3EEENS4_18smem_ptr_flag_bitsILi8EEENSW_INS5_IJNSA_ILi8EEESG_EEENS5_IJSG_SC_EEEEEEEvNS4_8identityES14_S1E_vS1F_EENS_8epilogue10collective18CollectiveEpilogueINS1H_23Sm100TmaWarpSpecializedILi2ELi2ELi32ELb0ELb0EEEJNS5_IJSG_SF_SG_EEENS5_IJNSW_ISG_SC_EENSW_INS5_IJNSA_ILi32EEESB_EEENS5_IJSC_SG_EEEEEEEESI_SJ_SI_SJ_NS1H_6fusion15FusionCallbacksIS1L_NS1T_13LinCombEltActINS1H_6thread4SiLuESI_fSI_fLNS_15FloatRoundStyleE2EEES1M_S1S_JEEENS4_5SM1004TMEM4LOAD26SM100_TMEM_LOAD_32dp32b32xENS4_13SM90_TMA_LOADENS15_INS16_ILi1ELi4ELi3EEES19_NSW_INS5_IJS1A_S1O_EEENS5_IJS1O_SC_EEEEEEENS4_39AutoVectorizingCopyWithAssumedAlignmentILi128EEENS4_14SM90_TMA_STOREES2A_S2C_S2C_EEEvvEEEEvNT_6ParamsE --------------------------
	.section	.nv.info._ZN7cutlass13device_kernelINS_4gemm6kernel13GemmUniversalIN4cute5tupleIJiiiiEEENS1_10collective13CollectiveMmaINS1_35MainloopSm100TmaUmmaWarpSpecializedILi26ELi2ELi4ENS5_IJNS4_1CILi2EEENSA_ILi1EEESC_EEEEENS5_IJNSA_ILi128EEESF_NSA_ILi64EEEEEENS_12float_e4m3_tENS5_IJlSC_lEEESI_SJ_NS4_8TiledMMAINS4_8MMA_AtomIJNS4_10MMA_TraitsINS4_25SM100_MMA_F8F6F4_2x1SM_SSEJSI_SI_fSF_SF_NS4_17integral_constantINS4_4UMMA5MajorELSQ_0EEESR_NSO_INSP_7ScaleInELSS_0EEEST_EEEEEENS4_6LayoutINS5_IJSC_SC_SC_EEENS5_IJNSA_ILi0EEESY_SY_EEEEENS5_IJNS4_10UnderscoreES11_S11_EEEEENS4_18SM100_TMA_2SM_LOADENS4_14ComposedLayoutINS4_7SwizzleILi2ELi4ELi3EEENS4_18smem_ptr_flag_bitsILi8EEENSW_INS5_IJNSA_ILi8EEESG_EEENS5_IJSG_SC_EEEEEEEvNS4_8identityES14_S1E_vS1F_EENS_8epilogue10collective18CollectiveEpilogueINS1H_23Sm100TmaWarpSpecializedILi2ELi2ELi32ELb0ELb0EEEJNS5_IJSG_SF_SG_EEENS5_IJNSW_ISG_SC_EENSW_INS5_IJNSA_ILi32EEESB_EEENS5_IJSC_SG_EEEEEEEESI_SJ_SI_SJ_NS1H_6fusion15FusionCallbacksIS1L_NS1T_13LinCombEltActINS1H_6thread4SiLuESI_fSI_fLNS_15FloatRoundStyleE2EEES1M_S1S_JEEENS4_5SM1004TMEM4LOAD26SM100_TMEM_LOAD_32dp32b32xENS4_13SM90_TMA_LOADENS15_INS16_ILi1ELi4ELi3EEES19_NSW_INS5_IJS1A_S1O_EEENS5_IJS1O_SC_EEEEEEENS4_39AutoVectorizingCopyWithAssumedAlignmentILi128EEENS4_14SM90_TMA_STOREES2A_S2C_S2C_EEEvvEEEEvNT_6ParamsE,"",@"SHT_CUDA_INFO"
	.sectionflags	@""
	.align	4


	//----- nvinfo : EIATTR_CUDA_API_VERSION
	.align		4
        /*0000*/ 	.byte	0x04, 0x37
        /*0002*/ 	.short	(.L_33 - .L_32)
.L_32:
        /*0004*/ 	.word	0x00000082


	//----- nvinfo : EIATTR_KPARAM_INFO
	.align		4
.L_33:
        /*0008*/ 	.byte	0x04, 0x17
        /*000a*/ 	.short	(.L_35 - .L_34)
.L_34:
        /*000c*/ 	.word	0x00000000
        /*0010*/ 	.short	0x0000
        /*0012*/ 	.short	0x0000
        /*0014*/ 	.byte	0x00, 0xf0, 0x01, 0x20


	//----- nvinfo : EIATTR_AT_ENTRY_FRAGMENTS
	.align		4
.L_35:
        /*0018*/ 	.byte	0x04, 0x4f
        /*001a*/ 	.short	(.L_37 - .L_36)


	//   ....[0]....
.L_36:
        /*001c*/ 	.word	0x00000007


	//----- nvinfo : EIATTR_RESERVED_SMEM_USED
	.align		4
.L_37:
        /*0020*/ 	.byte	0x01, 0x41
	.zero		2


	//----- nvinfo : EIATTR_SPARSE_MMA_MASK
	.align		4
        /*0024*/ 	.byte	0x03, 0x50
        /*0026*/ 	.short	0x0000


	//----- nvinfo : EIATTR_TCGEN05_2CTA_USED
	.align		4
        /*0028*/ 	.byte	0x01, 0x52
	.zero		2


	//----- nvinfo : EIATTR_MAXREG_COUNT
	.align		4
        /*002c*/ 	.byte	0x03, 0x1b
        /*002e*/ 	.short	0x00ff


	//----- nvinfo : EIATTR_NUM_BARRIERS
	.align		4
        /*0030*/ 	.byte	0x02, 0x4c
        /*0032*/ 	.byte	0x07
	.zero		1


	//----- nvinfo : EIATTR_EXTERNS
	.align		4
        /*0034*/ 	.byte	0x04, 0x0f
        /*0036*/ 	.short	(.L_39 - .L_38)


	//   ....[0]....
	.align		4
.L_38:
        /*0038*/ 	.word	index@(__assertfail)


	//----- nvinfo : EIATTR_MERCURY_ISA_VERSION
	.align		4
.L_39:
        /*003c*/ 	.byte	0x03, 0x5f
        /*003e*/ 	.short	0x0101


	//----- nvinfo : EIATTR_INT_WARP_WIDE_INSTR_OFFSETS
	.align		4
        /*0040*/ 	.byte	0x04, 0x31
        /*0042*/ 	.short	(.L_41 - .L_40)


	//   ....[0]....
.L_40:
        /*0044*/ 	.word	0x00000f90


	//   ....[1]....
        /*0048*/ 	.word	0x00001030


	//   ....[2]....
        /*004c*/ 	.word	0x00002340


	//   ....[3]....
        /*0050*/ 	.word	0x00004d90


	//   ....[4]....
        /*0054*/ 	.word	0x00004dc0


	//   ....[5]....
        /*0058*/ 	.word	0x00004e10


	//   ....[6]....
        /*005c*/ 	.word	0x00005720


	//   ....[7]....
        /*0060*/ 	.word	0x00005740


	//   ....[8]....
        /*0064*/ 	.word	0x00005810


	//   ....[9]....
        /*0068*/ 	.word	0x000059d0


	//   ....[10]....
        /*006c*/ 	.word	0x000059e0


	//   ....[11]....
        /*0070*/ 	.word	0x00005b70


	//----- nvinfo : EIATTR_COOP_GROUP_MASK_REGIDS
	.align		4
.L_41:
        /*0074*/ 	.byte	0x04, 0x29
        /*0076*/ 	.short	(.L_43 - .L_42)


	//   ....[0]....
.L_42:
        /*0078*/ 	.word	0xffffffff


	//   ....[1]....
        /*007c*/ 	.word	0xffffffff


	//   ....[2]....
        /*0080*/ 	.word	0xffffffff


	//   ....[3]....
        /*0084*/ 	.word	0xffffffff


	//   ....[4]....
        /*0088*/ 	.word	0xffffffff


	//   ....[5]....
        /*008c*/ 	.word	0xffffffff


	//   ....[6]....
        /*0090*/ 	.word	0xffffffff


	//   ....[7]....
        /*0094*/ 	.word	0xffffffff


	//   ....[8]....
        /*0098*/ 	.word	0xffffffff


	//   ....[9]....
        /*009c*/ 	.word	0xffffffff


	//   ....[10]....
        /*00a0*/ 	.word	0xffffffff


	//   ....[11]....
        /*00a4*/ 	.word	0xffffffff


	//   ....[12]....
        /*00a8*/ 	.word	0xffffffff


	//   ....[13]....
        /*00ac*/ 	.word	0xffffffff


	//----- nvinfo : EIATTR_COOP_GROUP_INSTR_OFFSETS
	.align		4
.L_43:
        /*00b0*/ 	.byte	0x04, 0x28
        /*00b2*/ 	.short	(.L_45 - .L_44)


	//   ....[0]....
.L_44:
        /*00b4*/ 	.word	0x000000c0


	//   ....[1]....
        /*00b8*/ 	.word	0x000004d0


	//   ....[2]....
        /*00bc*/ 	.word	0x00000940


	//   ....[3]....
        /*00c0*/ 	.word	0x00000a90


	//   ....[4]....
        /*00c4*/ 	.word	0x00000b80


	//   ....[5]....
        /*00c8*/ 	.word	0x00000ce0


	//   ....[6]....
        /*00cc*/ 	.word	0x00000e70


	//   ....[7]....
        /*00d0*/ 	.word	0x000010b0


	//   ....[8]....
        /*00d4*/ 	.word	0x00002220


	//   ....[9]....
        /*00d8*/ 	.word	0x00003c60


	//   ....[10]....
        /*00dc*/ 	.word	0x00004130


	//   ....[11]....
        /*00e0*/ 	.word	0x00004160


	//   ....[12]....
        /*00e4*/ 	.word	0x00004ca0


	//   ....[13]....
        /*00e8*/ 	.word	0x00004eb0


	//----- nvinfo : EIATTR_VRC_CTA_INIT_COUNT
	.align		4
.L_45:
        /*00ec*/ 	.byte	0x02, 0x4a
        /*00ee*/ 	.byte	0x80
	.zero		1


	//----- nvinfo : EIATTR_SYSCALL_OFFSETS
	.align		4
        /*00f0*/ 	.byte	0x04, 0x46
        /*00f2*/ 	.short	(.L_47 - .L_46)


	//   ....[0]....
.L_46:
        /*00f4*/ 	.word	0x00006550


	//   ....[1]....
        /*00f8*/ 	.word	0x00006670


	//   ....[2]....
        /*00fc*/ 	.word	0x000070b0


	//----- nvinfo : EIATTR_MBARRIER_INSTR_OFFSETS
	.align		4
.L_47:
        /*0100*/ 	.byte	0x04, 0x39
        /*0102*/ 	.short	(.L_49 - .L_48)


	//   ....[0]....
.L_48:
        /*0104*/ 	.word	0x000005e0
        /*0108*/ 	.word	0x000000ff
        /*010c*/ 	.word	0x00000000
        /*0110*/ 	.short	0x0100
        /*0112*/ 	.byte	0x08
	.zero		1


	//   ....[1]....
        /*0114*/ 	.word	0x000005f0
        /*0118*/ 	.word	0x000000ff
        /*011c*/ 	.word	0x000000d0
        /*0120*/ 	.short	0x0100
        /*0122*/ 	.byte	0x08
	.zero		1


	//   ....[2]....
        /*0124*/ 	.word	0x00000600
        /*0128*/ 	.word	0x000000ff
        /*012c*/ 	.word	0x00000008
        /*0130*/ 	.short	0x0100
        /*0132*/ 	.byte	0x08
	.zero		1


	//   ....[3]....
        /*0134*/ 	.word	0x00000610
        /*0138*/ 	.word	0x000000ff
        /*013c*/ 	.word	0x000000d8
        /*0140*/ 	.short	0x0100
        /*0142*/ 	.byte	0x08
	.zero		1


	//   ....[4]....
        /*0144*/ 	.word	0x00000620
        /*0148*/ 	.word	0x000000ff
        /*014c*/ 	.word	0x00000010
        /*0150*/ 	.short	0x0100
        /*0152*/ 	.byte	0x08
	.zero		1


	//   ....[5]....
        /*0154*/ 	.word	0x00000630
        /*0158*/ 	.word	0x000000ff
        /*015c*/ 	.word	0x000000e0
        /*0160*/ 	.short	0x0100
        /*0162*/ 	.byte	0x08
	.zero		1


	//   ....[6]....
        /*0164*/ 	.word	0x00000640
        /*0168*/ 	.word	0x000000ff
        /*016c*/ 	.word	0x00000018
        /*0170*/ 	.short	0x0100
        /*0172*/ 	.byte	0x08
	.zero		1


	//   ....[7]....
        /*0174*/ 	.word	0x00000650
        /*0178*/ 	.word	0x000000ff
        /*017c*/ 	.word	0x000000e8
        /*0180*/ 	.short	0x0100
        /*0182*/ 	.byte	0x08
	.zero		1


	//   ....[8]....
        /*0184*/ 	.word	0x00000660
        /*0188*/ 	.word	0x000000ff
        /*018c*/ 	.word	0x00000020
        /*0190*/ 	.short	0x0100
        /*0192*/ 	.byte	0x08
	.zero		1


	//   ....[9]....
        /*0194*/ 	.word	0x00000670
        /*0198*/ 	.word	0x000000ff
        /*019c*/ 	.word	0x000000f0
        /*01a0*/ 	.short	0x0100
        /*01a2*/ 	.byte	0x08
	.zero		1


	//   ....[10]....
        /*01a4*/ 	.word	0x00000680
        /*01a8*/ 	.word	0x000000ff
        /*01ac*/ 	.word	0x00000028
        /*01b0*/ 	.short	0x0100
        /*01b2*/ 	.byte	0x08
	.zero		1


	//   ....[11]....
        /*01b4*/ 	.word	0x00000690
        /*01b8*/ 	.word	0x000000ff
        /*01bc*/ 	.word	0x000000f8
        /*01c0*/ 	.short	0x0100
        /*01c2*/ 	.byte	0x08
	.zero		1


	//   ....[12]....
        /*01c4*/ 	.word	0x000006a0
        /*01c8*/ 	.word	0x000000ff
        /*01cc*/ 	.word	0x00000030
        /*01d0*/ 	.short	0x0100
        /*01d2*/ 	.byte	0x08
	.zero		1


	//   ....[13]....
        /*01d4*/ 	.word	0x000006b0
        /*01d8*/ 	.word	0x000000ff
        /*01dc*/ 	.word	0x00000100
        /*01e0*/ 	.short	0x0100
        /*01e2*/ 	.byte	0x08
	.zero		1


	//   ....[14]....
        /*01e4*/ 	.word	0x000006c0
        /*01e8*/ 	.word	0x000000ff
        /*01ec*/ 	.word	0x00000038
        /*01f0*/ 	.short	0x0100
        /*01f2*/ 	.byte	0x08
	.zero		1


	//   ....[15]....
        /*01f4*/ 	.word	0x000006d0
        /*01f8*/ 	.word	0x000000ff
        /*01fc*/ 	.word	0x00000108
        /*0200*/ 	.short	0x0100
        /*0202*/ 	.byte	0x08
	.zero		1


	//   ....[16]....
        /*0204*/ 	.word	0x000006e0
        /*0208*/ 	.word	0x000000ff
        /*020c*/ 	.word	0x00000040
        /*0210*/ 	.short	0x0100
        /*0212*/ 	.byte	0x08
	.zero		1


	//   ....[17]....
        /*0214*/ 	.word	0x000006f0
        /*0218*/ 	.word	0x000000ff
        /*021c*/ 	.word	0x00000110
        /*0220*/ 	.short	0x0100
        /*0222*/ 	.byte	0x08
	.zero		1


	//   ....[18]....
        /*0224*/ 	.word	0x00000700
        /*0228*/ 	.word	0x000000ff
        /*022c*/ 	.word	0x00000048
        /*0230*/ 	.short	0x0100
        /*0232*/ 	.byte	0x08
	.zero		1


	//   ....[19]....
        /*0234*/ 	.word	0x00000710
        /*0238*/ 	.word	0x000000ff
        /*023c*/ 	.word	0x00000118
        /*0240*/ 	.short	0x0100
        /*0242*/ 	.byte	0x08
	.zero		1


	//   ....[20]....
        /*0244*/ 	.word	0x00000720
        /*0248*/ 	.word	0x000000ff
        /*024c*/ 	.word	0x00000050
        /*0250*/ 	.short	0x0100
        /*0252*/ 	.byte	0x08
	.zero		1


	//   ....[21]....
        /*0254*/ 	.word	0x00000730
        /*0258*/ 	.word	0x000000ff
        /*025c*/ 	.word	0x00000120
        /*0260*/ 	.short	0x0100
        /*0262*/ 	.byte	0x08
	.zero		1


	//   ....[22]....
        /*0264*/ 	.word	0x00000740
        /*0268*/ 	.word	0x000000ff
        /*026c*/ 	.word	0x00000058
        /*0270*/ 	.short	0x0100
        /*0272*/ 	.byte	0x08
	.zero		1


	//   ....[23]....
        /*0274*/ 	.word	0x00000750
        /*0278*/ 	.word	0x000000ff
        /*027c*/ 	.word	0x00000128
        /*0280*/ 	.short	0x0100
        /*0282*/ 	.byte	0x08
	.zero		1


	//   ....[24]....
        /*0284*/ 	.word	0x00000760
        /*0288*/ 	.word	0x000000ff
        /*028c*/ 	.word	0x00000060
        /*0290*/ 	.short	0x0100
        /*0292*/ 	.byte	0x08
	.zero		1


	//   ....[25]....
        /*0294*/ 	.word	0x00000770
        /*0298*/ 	.word	0x000000ff
        /*029c*/ 	.word	0x00000130
        /*02a0*/ 	.short	0x0100
        /*02a2*/ 	.byte	0x08
	.zero		1


	//   ....[26]....
        /*02a4*/ 	.word	0x00000780
        /*02a8*/ 	.word	0x000000ff
        /*02ac*/ 	.word	0x00000068
        /*02b0*/ 	.short	0x0100
        /*02b2*/ 	.byte	0x08
	.zero		1


	//   ....[27]....
        /*02b4*/ 	.word	0x00000790
        /*02b8*/ 	.word	0x000000ff
        /*02bc*/ 	.word	0x00000138
        /*02c0*/ 	.short	0x0100
        /*02c2*/ 	.byte	0x08
	.zero		1


	//   ....[28]....
        /*02c4*/ 	.word	0x000007a0
        /*02c8*/ 	.word	0x000000ff
        /*02cc*/ 	.word	0x00000070
        /*02d0*/ 	.short	0x0100
        /*02d2*/ 	.byte	0x08
	.zero		1


	//   ....[29]....
        /*02d4*/ 	.word	0x000007b0
        /*02d8*/ 	.word	0x000000ff
        /*02dc*/ 	.word	0x00000140
        /*02e0*/ 	.short	0x0100
        /*02e2*/ 	.byte	0x08
	.zero		1


	//   ....[30]....
        /*02e4*/ 	.word	0x000007c0
        /*02e8*/ 	.word	0x000000ff
        /*02ec*/ 	.word	0x00000078
        /*02f0*/ 	.short	0x0100
        /*02f2*/ 	.byte	0x08
	.zero		1


	//   ....[31]....
        /*02f4*/ 	.word	0x000007d0
        /*02f8*/ 	.word	0x000000ff
        /*02fc*/ 	.word	0x00000148
        /*0300*/ 	.short	0x0100
        /*0302*/ 	.byte	0x08
	.zero		1


	//   ....[32]....
        /*0304*/ 	.word	0x000007e0
        /*0308*/ 	.word	0x000000ff
        /*030c*/ 	.word	0x00000080
        /*0310*/ 	.short	0x0100
        /*0312*/ 	.byte	0x08
	.zero		1


	//   ....[33]....
        /*0314*/ 	.word	0x000007f0
        /*0318*/ 	.word	0x000000ff
        /*031c*/ 	.word	0x00000150
        /*0320*/ 	.short	0x0100
        /*0322*/ 	.byte	0x08
	.zero		1


	//   ....[34]....
        /*0324*/ 	.word	0x00000800
        /*0328*/ 	.word	0x000000ff
        /*032c*/ 	.word	0x00000088
        /*0330*/ 	.short	0x0100
        /*0332*/ 	.byte	0x08
	.zero		1


	//   ....[35]....
        /*0334*/ 	.word	0x00000810
        /*0338*/ 	.word	0x000000ff
        /*033c*/ 	.word	0x00000158
        /*0340*/ 	.short	0x0100
        /*0342*/ 	.byte	0x08
	.zero		1


	//   ....[36]....
        /*0344*/ 	.word	0x00000820
        /*0348*/ 	.word	0x000000ff
        /*034c*/ 	.word	0x00000090
        /*0350*/ 	.short	0x0100
        /*0352*/ 	.byte	0x08
	.zero		1


	//   ....[37]....
        /*0354*/ 	.word	0x00000830
        /*0358*/ 	.word	0x000000ff
        /*035c*/ 	.word	0x00000160
        /*0360*/ 	.short	0x0100
        /*0362*/ 	.byte	0x08
	.zero		1


	//   ....[38]....
        /*0364*/ 	.word	0x00000840
        /*0368*/ 	.word	0x000000ff
        /*036c*/ 	.word	0x00000098
        /*0370*/ 	.short	0x0100
        /*0372*/ 	.byte	0x08
	.zero		1


	//   ....[39]....
        /*0374*/ 	.word	0x00000850
        /*0378*/ 	.word	0x000000ff
        /*037c*/ 	.word	0x00000168
        /*0380*/ 	.short	0x0100
        /*0382*/ 	.byte	0x08
	.zero		1


	//   ....[40]....
        /*0384*/ 	.word	0x00000860
        /*0388*/ 	.word	0x000000ff
        /*038c*/ 	.word	0x000000a0
        /*0390*/ 	.short	0x0100
        /*0392*/ 	.byte	0x08
	.zero		1


	//   ....[41]....
        /*0394*/ 	.word	0x00000870
        /*0398*/ 	.word	0x000000ff
        /*039c*/ 	.word	0x00000170
        /*03a0*/ 	.short	0x0100
        /*03a2*/ 	.byte	0x08
	.zero		1


	//   ....[42]....
        /*03a4*/ 	.word	0x00000880
        /*03a8*/ 	.word	0x000000ff
        /*03ac*/ 	.word	0x000000a8
        /*03b0*/ 	.short	0x0100
        /*03b2*/ 	.byte	0x08
	.zero		1


	//   ....[43]....
        /*03b4*/ 	.word	0x00000890
        /*03b8*/ 	.word	0x000000ff
        /*03bc*/ 	.word	0x00000178
        /*03c0*/ 	.short	0x0100
        /*03c2*/ 	.byte	0x08
	.zero		1


	//   ....[44]....
        /*03c4*/ 	.word	0x000008a0
        /*03c8*/ 	.word	0x000000ff
        /*03cc*/ 	.word	0x000000b0
        /*03d0*/ 	.short	0x0100
        /*03d2*/ 	.byte	0x08
	.zero		1


	//   ....[45]....
        /*03d4*/ 	.word	0x000008b0
        /*03d8*/ 	.word	0x000000ff
        /*03dc*/ 	.word	0x00000180
        /*03e0*/ 	.short	0x0100
        /*03e2*/ 	.byte	0x08
	.zero		1


	//   ....[46]....
        /*03e4*/ 	.word	0x000008c0
        /*03e8*/ 	.word	0x000000ff
        /*03ec*/ 	.word	0x000000b8
        /*03f0*/ 	.short	0x0100
        /*03f2*/ 	.byte	0x08
	.zero		1


	//   ....[47]....
        /*03f4*/ 	.word	0x000008d0
        /*03f8*/ 	.word	0x000000ff
        /*03fc*/ 	.word	0x00000188
        /*0400*/ 	.short	0x0100
        /*0402*/ 	.byte	0x08
	.zero		1


	//   ....[48]....
        /*0404*/ 	.word	0x000008e0
        /*0408*/ 	.word	0x000000ff
        /*040c*/ 	.word	0x000000c0
        /*0410*/ 	.short	0x0100
        /*0412*/ 	.byte	0x08
	.zero		1


	//   ....[49]....
        /*0414*/ 	.word	0x000008f0
        /*0418*/ 	.word	0x000000ff
        /*041c*/ 	.word	0x00000190
        /*0420*/ 	.short	0x0100
        /*0422*/ 	.byte	0x08
	.zero		1


	//   ....[50]....
        /*0424*/ 	.word	0x00000900
        /*0428*/ 	.word	0x000000ff
        /*042c*/ 	.word	0x000000c8
        /*0430*/ 	.short	0x0100
        /*0432*/ 	.byte	0x08
	.zero		1


	//   ....[51]....
        /*0434*/ 	.word	0x00000910
        /*0438*/ 	.word	0x000000ff
        /*043c*/ 	.word	0x00000198
        /*0440*/ 	.short	0x0100
        /*0442*/ 	.byte	0x08
	.zero		1


	//   ....[52]....
        /*0444*/ 	.word	0x00000a40
        /*0448*/ 	.word	0x000000ff
        /*044c*/ 	.word	0x000001a0
        /*0450*/ 	.short	0x0100
        /*0452*/ 	.byte	0x09
	.zero		1


	//   ....[53]....
        /*0454*/ 	.word	0x00000a50
        /*0458*/ 	.word	0x000000ff
        /*045c*/ 	.word	0x000001b0
        /*0460*/ 	.short	0x0100
        /*0462*/ 	.byte	0x09
	.zero		1


	//   ....[54]....
        /*0464*/ 	.word	0x00000a60
        /*0468*/ 	.word	0x000000ff
        /*046c*/ 	.word	0x000001a8
        /*0470*/ 	.short	0x0100
        /*0472*/ 	.byte	0x09
	.zero		1


	//   ....[55]....
        /*0474*/ 	.word	0x00000a70
        /*0478*/ 	.word	0x000000ff
        /*047c*/ 	.word	0x000001b8
        /*0480*/ 	.short	0x0100
        /*0482*/ 	.byte	0x09
	.zero		1


	//   ....[56]....
        /*0484*/ 	.word	0x00000b50
        /*0488*/ 	.word	0x000000ff
        /*048c*/ 	.word	0x000001c0
        /*0490*/ 	.short	0x0100
        /*0492*/ 	.byte	0x08
	.zero		1


	//   ....[57]....
        /*0494*/ 	.word	0x00000b60
        /*0498*/ 	.word	0x000000ff
        /*049c*/ 	.word	0x000001c8
        /*04a0*/ 	.short	0x0100
        /*04a2*/ 	.byte	0x08
	.zero		1


	//   ....[58]....
        /*04a4*/ 	.word	0x00000c90
        /*04a8*/ 	.word	0x000000ff
        /*04ac*/ 	.word	0x000001d0
        /*04b0*/ 	.short	0x0100
        /*04b2*/ 	.byte	0x08
	.zero		1


	//   ....[59]....
        /*04b4*/ 	.word	0x00000ca0
        /*04b8*/ 	.word	0x000000ff
        /*04bc*/ 	.word	0x000001e0
        /*04c0*/ 	.short	0x0100
        /*04c2*/ 	.byte	0x08
	.zero		1


	//   ....[60]....
        /*04c4*/ 	.word	0x00000cb0
        /*04c8*/ 	.word	0x000000ff
        /*04cc*/ 	.word	0x000001d8
        /*04d0*/ 	.short	0x0100
        /*04d2*/ 	.byte	0x08
	.zero		1


	//   ....[61]....
        /*04d4*/ 	.word	0x00000cc0
        /*04d8*/ 	.word	0x000000ff
        /*04dc*/ 	.word	0x000001e8
        /*04e0*/ 	.short	0x0100
        /*04e2*/ 	.byte	0x08
	.zero		1


	//   ....[62]....
        /*04e4*/ 	.word	0x00000de0
        /*04e8*/ 	.word	0x000000ff
        /*04ec*/ 	.word	0x000001f0
        /*04f0*/ 	.short	0x0100
        /*04f2*/ 	.byte	0x09
	.zero		1


	//   ....[63]....
        /*04f4*/ 	.word	0x00000df0
        /*04f8*/ 	.word	0x000000ff
        /*04fc*/ 	.word	0x00000210
        /*0500*/ 	.short	0x0100
        /*0502*/ 	.byte	0x09
	.zero		1


	//   ....[64]....
        /*0504*/ 	.word	0x00000e00
        /*0508*/ 	.word	0x000000ff
        /*050c*/ 	.word	0x000001f8
        /*0510*/ 	.short	0x0100
        /*0512*/ 	.byte	0x09
	.zero		1


	//   ....[65]....
        /*0514*/ 	.word	0x00000e10
        /*0518*/ 	.word	0x000000ff
        /*051c*/ 	.word	0x00000218
        /*0520*/ 	.short	0x0100
        /*0522*/ 	.byte	0x09
	.zero		1


	//   ....[66]....
        /*0524*/ 	.word	0x00000e20
        /*0528*/ 	.word	0x000000ff
        /*052c*/ 	.word	0x00000200
        /*0530*/ 	.short	0x0100
        /*0532*/ 	.byte	0x09
	.zero		1


	//   ....[67]....
        /*0534*/ 	.word	0x00000e30
        /*0538*/ 	.word	0x000000ff
        /*053c*/ 	.word	0x00000220
        /*0540*/ 	.short	0x0100
        /*0542*/ 	.byte	0x09
	.zero		1


	//   ....[68]....
        /*0544*/ 	.word	0x00000e40
        /*0548*/ 	.word	0x000000ff
        /*054c*/ 	.word	0x00000208
        /*0550*/ 	.short	0x0100
        /*0552*/ 	.byte	0x09
	.zero		1


	//   ....[69]....
        /*0554*/ 	.word	0x00000e50
        /*0558*/ 	.word	0x000000ff
        /*055c*/ 	.word	0x00000228
        /*0560*/ 	.short	0x0100
        /*0562*/ 	.byte	0x09
	.zero		1


	//   ....[70]....
        /*0564*/ 	.word	0x00000f40
        /*0568*/ 	.word	0x000000ff
        /*056c*/ 	.word	0x00000230
        /*0570*/ 	.short	0x0100
        /*0572*/ 	.byte	0x08
	.zero		1


	//   ....[71]....
        /*0574*/ 	.word	0x00000f50
        /*0578*/ 	.word	0x000000ff
        /*057c*/ 	.word	0x00000240
        /*0580*/ 	.short	0x0100
        /*0582*/ 	.byte	0x08
	.zero		1


	//   ....[72]....
        /*0584*/ 	.word	0x00000f60
        /*0588*/ 	.word	0x000000ff
        /*058c*/ 	.word	0x00000238
        /*0590*/ 	.short	0x0100
        /*0592*/ 	.byte	0x08
	.zero		1


	//   ....[73]....
        /*0594*/ 	.word	0x00000f70
        /*0598*/ 	.word	0x000000ff
        /*059c*/ 	.word	0x00000248
        /*05a0*/ 	.short	0x0100
        /*05a2*/ 	.byte	0x08
	.zero		1


	//   ....[74]....
        /*05a4*/ 	.word	0x00001060
        /*05a8*/ 	.word	0x000000ff
        /*05ac*/ 	.word	0x00000250
        /*05b0*/ 	.short	0x0100
        /*05b2*/ 	.byte	0x07
	.zero		1


	//   ....[75]....
        /*05b4*/ 	.word	0x00001a40
        /*05b8*/ 	.word	0x00000002
        /*05bc*/ 	.word	0x00000240
        /*05c0*/ 	.short	0x010a
        /*05c2*/ 	.byte	0xff
	.zero		1


	//   ....[76]....
        /*05c4*/ 	.word	0x00001a70
        /*05c8*/ 	.word	0x00000002
        /*05cc*/ 	.word	0x00000230
        /*05d0*/ 	.short	0x0101
        /*05d2*/ 	.byte	0xff
	.zero		1


	//   ....[77]....
        /*05d4*/ 	.word	0x00001b40
        /*05d8*/ 	.word	0x000000ff
        /*05dc*/ 	.word	0x000000d0
        /*05e0*/ 	.short	0x010a
        /*05e2*/ 	.byte	0x08
	.zero		1


	//   ....[78]....
        /*05e4*/ 	.word	0x00001c30
        /*05e8*/ 	.word	0x000000ff
        /*05ec*/ 	.word	0x000000d0
        /*05f0*/ 	.short	0x010a
        /*05f2*/ 	.byte	0x21
	.zero		1


	//   ....[79]....
        /*05f4*/ 	.word	0x00001df0
        /*05f8*/ 	.word	0x000000ff
        /*05fc*/ 	.word	0x000000d0
        /*0600*/ 	.short	0x010a
        /*0602*/ 	.byte	0x08
	.zero		1


	//   ....[80]....
        /*0604*/ 	.word	0x00001ef0
        /*0608*/ 	.word	0x000000ff
        /*060c*/ 	.word	0x000001c8
        /*0610*/ 	.short	0x0101
        /*0612*/ 	.byte	0x06
	.zero		1


	//   ....[81]....
        /*0614*/ 	.word	0x00001f00
        /*0618*/ 	.word	0x000000ff
        /*061c*/ 	.word	0x000000d0
        /*0620*/ 	.short	0x010a
        /*0622*/ 	.byte	0x08
	.zero		1


	//   ....[82]....
        /*0624*/ 	.word	0x00001f80
        /*0628*/ 	.word	0x000000ff
        /*062c*/ 	.word	0x000000d0
        /*0630*/ 	.short	0x010a
        /*0632*/ 	.byte	0x11
	.zero		1


	//   ....[83]....
        /*0634*/ 	.word	0x00002110
        /*0638*/ 	.word	0x000000ff
        /*063c*/ 	.word	0x000000d0
        /*0640*/ 	.short	0x010a
        /*0642*/ 	.byte	0x08
	.zero		1


	//   ....[84]....
        /*0644*/ 	.word	0x00002250
        /*0648*/ 	.word	0x00000002
        /*064c*/ 	.word	0x000001d0
        /*0650*/ 	.short	0x010a
        /*0652*/ 	.byte	0xff
	.zero		1


	//   ....[85]....
        /*0654*/ 	.word	0x00002310
        /*0658*/ 	.word	0x00000002
        /*065c*/ 	.word	0x00000000
        /*0660*/ 	.short	0x0101
        /*0662*/ 	.byte	0xff
	.zero		1


	//   ....[86]....
        /*0664*/ 	.word	0x00002870
        /*0668*/ 	.word	0x000000ff
        /*066c*/ 	.word	0x00000000
        /*0670*/ 	.short	0x010a
        /*0672*/ 	.byte	0x04
	.zero		1


	//   ....[87]....
        /*0674*/ 	.word	0x00002900
        /*0678*/ 	.word	0x000000ff
        /*067c*/ 	.word	0x00000000
        /*0680*/ 	.short	0x010a
        /*0682*/ 	.byte	0x04
	.zero		1


	//   ....[88]....
        /*0684*/ 	.word	0x00002990
        /*0688*/ 	.word	0x000000ff
        /*068c*/ 	.word	0x00000000
        /*0690*/ 	.short	0x010a
        /*0692*/ 	.byte	0x04
	.zero		1


	//   ....[89]....
        /*0694*/ 	.word	0x00002a20
        /*0698*/ 	.word	0x000000ff
        /*069c*/ 	.word	0x00000000
        /*06a0*/ 	.short	0x010a
        /*06a2*/ 	.byte	0x04
	.zero		1


	//   ....[90]....
        /*06a4*/ 	.word	0x00002ab0
        /*06a8*/ 	.word	0x000000ff
        /*06ac*/ 	.word	0x00000000
        /*06b0*/ 	.short	0x010a
        /*06b2*/ 	.byte	0x04
	.zero		1


	//   ....[91]....
        /*06b4*/ 	.word	0x00002b40
        /*06b8*/ 	.word	0x000000ff
        /*06bc*/ 	.word	0x00000000
        /*06c0*/ 	.short	0x010a
        /*06c2*/ 	.byte	0x04
	.zero		1


	//   ....[92]....
        /*06c4*/ 	.word	0x00002bd0
        /*06c8*/ 	.word	0x000000ff
        /*06cc*/ 	.word	0x00000000
        /*06d0*/ 	.short	0x010a
        /*06d2*/ 	.byte	0x04
	.zero		1


	//   ....[93]....
        /*06d4*/ 	.word	0x00002c60
        /*06d8*/ 	.word	0x000000ff
        /*06dc*/ 	.word	0x00000000
        /*06e0*/ 	.short	0x010a
        /*06e2*/ 	.byte	0x04
	.zero		1


	//   ....[94]....
        /*06e4*/ 	.word	0x00002cf0
        /*06e8*/ 	.word	0x000000ff
        /*06ec*/ 	.word	0x00000000
        /*06f0*/ 	.short	0x010a
        /*06f2*/ 	.byte	0x04
	.zero		1


	//   ....[95]....
        /*06f4*/ 	.word	0x00002d80
        /*06f8*/ 	.word	0x000000ff
        /*06fc*/ 	.word	0x00000000
        /*0700*/ 	.short	0x010a
        /*0702*/ 	.byte	0x04
	.zero		1


	//   ....[96]....
        /*0704*/ 	.word	0x00002e10
        /*0708*/ 	.word	0x000000ff
        /*070c*/ 	.word	0x00000000
        /*0710*/ 	.short	0x010a
        /*0712*/ 	.byte	0x04
	.zero		1


	//   ....[97]....
        /*0714*/ 	.word	0x00002ea0
        /*0718*/ 	.word	0x000000ff
        /*071c*/ 	.word	0x00000000
        /*0720*/ 	.short	0x010a
        /*0722*/ 	.byte	0x04
	.zero		1


	//   ....[98]....
        /*0724*/ 	.word	0x00002f30
        /*0728*/ 	.word	0x000000ff
        /*072c*/ 	.word	0x00000000
        /*0730*/ 	.short	0x010a
        /*0732*/ 	.byte	0x04
	.zero		1


	//   ....[99]....
        /*0734*/ 	.word	0x00002fc0
        /*0738*/ 	.word	0x000000ff
        /*073c*/ 	.word	0x00000000
        /*0740*/ 	.short	0x010a
        /*0742*/ 	.byte	0x04
	.zero		1


	//   ....[100]....
        /*0744*/ 	.word	0x00003050
        /*0748*/ 	.word	0x000000ff
        /*074c*/ 	.word	0x00000000
        /*0750*/ 	.short	0x010a
        /*0752*/ 	.byte	0x04
	.zero		1


	//   ....[101]....
        /*0754*/ 	.word	0x000030e0
        /*0758*/ 	.word	0x000000ff
        /*075c*/ 	.word	0x00000000
        /*0760*/ 	.short	0x010a
        /*0762*/ 	.byte	0x04
	.zero		1


	//   ....[102]....
        /*0764*/ 	.word	0x00003170
        /*0768*/ 	.word	0x000000ff
        /*076c*/ 	.word	0x00000000
        /*0770*/ 	.short	0x010a
        /*0772*/ 	.byte	0x04
	.zero		1


	//   ....[103]....
        /*0774*/ 	.word	0x00003200
        /*0778*/ 	.word	0x000000ff
        /*077c*/ 	.word	0x00000000
        /*0780*/ 	.short	0x010a
        /*0782*/ 	.byte	0x04
	.zero		1


	//   ....[104]....
        /*0784*/ 	.word	0x00003290
        /*0788*/ 	.word	0x000000ff
        /*078c*/ 	.word	0x00000000
        /*0790*/ 	.short	0x010a
        /*0792*/ 	.byte	0x04
	.zero		1


	//   ....[105]....
        /*0794*/ 	.word	0x00003320
        /*0798*/ 	.word	0x000000ff
        /*079c*/ 	.word	0x00000000
        /*07a0*/ 	.short	0x010a
        /*07a2*/ 	.byte	0x04
	.zero		1


	//   ....[106]....
        /*07a4*/ 	.word	0x000033b0
        /*07a8*/ 	.word	0x000000ff
        /*07ac*/ 	.word	0x00000000
        /*07b0*/ 	.short	0x010a
        /*07b2*/ 	.byte	0x04
	.zero		1


	//   ....[107]....
        /*07b4*/ 	.word	0x00003440
        /*07b8*/ 	.word	0x000000ff
        /*07bc*/ 	.word	0x00000000
        /*07c0*/ 	.short	0x010a
        /*07c2*/ 	.byte	0x04
	.zero		1


	//   ....[108]....
        /*07c4*/ 	.word	0x000034d0
        /*07c8*/ 	.word	0x000000ff
        /*07cc*/ 	.word	0x00000000
        /*07d0*/ 	.short	0x010a
        /*07d2*/ 	.byte	0x04
	.zero		1


	//   ....[109]....
        /*07d4*/ 	.word	0x00003560
        /*07d8*/ 	.word	0x000000ff
        /*07dc*/ 	.word	0x00000000
        /*07e0*/ 	.short	0x010a
        /*07e2*/ 	.byte	0x04
	.zero		1


	//   ....[110]....
        /*07e4*/ 	.word	0x000035f0
        /*07e8*/ 	.word	0x000000ff
        /*07ec*/ 	.word	0x00000000
        /*07f0*/ 	.short	0x010a
        /*07f2*/ 	.byte	0x04
	.zero		1


	//   ....[111]....
        /*07f4*/ 	.word	0x00003690
        /*07f8*/ 	.word	0x00000000
        /*07fc*/ 	.word	0x00000000
        /*0800*/ 	.short	0x010a
        /*0802*/ 	.byte	0xff
	.zero		1


	//   ....[112]....
        /*0804*/ 	.word	0x000037c0
        /*0808*/ 	.word	0x00000000
        /*080c*/ 	.word	0x00000230
        /*0810*/ 	.short	0x010a
        /*0812*/ 	.byte	0xff
	.zero		1


	//   ....[113]....
        /*0814*/ 	.word	0x00003830
        /*0818*/ 	.word	0x00000000
        /*081c*/ 	.word	0x00000000
        /*0820*/ 	.short	0x0101
        /*0822*/ 	.byte	0xff
	.zero		1


	//   ....[114]....
        /*0824*/ 	.word	0x00003850
        /*0828*/ 	.word	0x000000ff
        /*082c*/ 	.word	0x000001e0
        /*0830*/ 	.short	0x010a
        /*0832*/ 	.byte	0x05
	.zero		1


	//   ....[115]....
        /*0834*/ 	.word	0x00003970
        /*0838*/ 	.word	0x00000000
        /*083c*/ 	.word	0x000001d0
        /*0840*/ 	.short	0x010a
        /*0842*/ 	.byte	0xff
	.zero		1


	//   ....[116]....
        /*0844*/ 	.word	0x00003a70
        /*0848*/ 	.word	0x00000000
        /*084c*/ 	.word	0x00000000
        /*0850*/ 	.short	0x0101
        /*0852*/ 	.byte	0xff
	.zero		1


	//   ....[117]....
        /*0854*/ 	.word	0x00003b00
        /*0858*/ 	.word	0x000000ff
        /*085c*/ 	.word	0x000001e0
        /*0860*/ 	.short	0x0106
        /*0862*/ 	.byte	0x05
	.zero		1


	//   ....[118]....
        /*0864*/ 	.word	0x00003b20
        /*0868*/ 	.word	0x000000ff
        /*086c*/ 	.word	0x000001e0
        /*0870*/ 	.short	0x010a
        /*0872*/ 	.byte	0x05
	.zero		1


	//   ....[119]....
        /*0874*/ 	.word	0x00003bb0
        /*0878*/ 	.word	0x000000ff
        /*087c*/ 	.word	0x000001e0
        /*0880*/ 	.short	0x0106
        /*0882*/ 	.byte	0x04
	.zero		1


	//   ....[120]....
        /*0884*/ 	.word	0x00003bf0
        /*0888*/ 	.word	0x00000000
        /*088c*/ 	.word	0x000001e0
        /*0890*/ 	.short	0x010a
        /*0892*/ 	.byte	0xff
	.zero		1


	//   ....[121]....
        /*0894*/ 	.word	0x00003e30
        /*0898*/ 	.word	0x000000ff
        /*089c*/ 	.word	0x00000008
        /*08a0*/ 	.short	0x010a
        /*08a2*/ 	.byte	0x06
	.zero		1


	//   ....[122]....
        /*08a4*/ 	.word	0x00003e50
        /*08a8*/ 	.word	0x000000ff
        /*08ac*/ 	.word	0x00000008
        /*08b0*/ 	.short	0x010a
        /*08b2*/ 	.byte	0x06
	.zero		1


	//   ....[123]....
        /*08b4*/ 	.word	0x00003fe0
        /*08b8*/ 	.word	0x000000ff
        /*08bc*/ 	.word	0x00000008
        /*08c0*/ 	.short	0x010a
        /*08c2*/ 	.byte	0x06
	.zero		1


	//   ....[124]....
        /*08c4*/ 	.word	0x00004000
        /*08c8*/ 	.word	0x000000ff
        /*08cc*/ 	.word	0x00000008
        /*08d0*/ 	.short	0x010a
        /*08d2*/ 	.byte	0x06
	.zero		1


	//   ....[125]....
        /*08d4*/ 	.word	0x000040c0
        /*08d8*/ 	.word	0x000000ff
        /*08dc*/ 	.word	0x00000000
        /*08e0*/ 	.short	0x0101
        /*08e2*/ 	.byte	0x07
	.zero		1


	//   ....[126]....
        /*08e4*/ 	.word	0x000043c0
        /*08e8*/ 	.word	0x00000000
        /*08ec*/ 	.word	0x000001d0
        /*08f0*/ 	.short	0x010a
        /*08f2*/ 	.byte	0xff
	.zero		1


	//   ....[127]....
        /*08f4*/ 	.word	0x00004480
        /*08f8*/ 	.word	0x00000000
        /*08fc*/ 	.word	0x00000000
        /*0900*/ 	.short	0x0101
        /*0902*/ 	.byte	0xff
	.zero		1


	//   ....[128]....
        /*0904*/ 	.word	0x00004540
        /*0908*/ 	.word	0x000000ff
        /*090c*/ 	.word	0x00000000
        /*0910*/ 	.short	0x010a
        /*0912*/ 	.byte	0x06
	.zero		1


	//   ....[129]....
        /*0914*/ 	.word	0x00004550
        /*0918*/ 	.word	0x000000ff
        /*091c*/ 	.word	0x00000210
        /*0920*/ 	.short	0x010a
        /*0922*/ 	.byte	0x0a
	.zero		1


	//   ....[130]....
        /*0924*/ 	.word	0x00004600
        /*0928*/ 	.word	0x000000ff
        /*092c*/ 	.word	0x00000000
        /*0930*/ 	.short	0x010a
        /*0932*/ 	.byte	0x09
	.zero		1


	//   ....[131]....
        /*0934*/ 	.word	0x00004740
        /*0938*/ 	.word	0x000000ff
        /*093c*/ 	.word	0x00000000
        /*0940*/ 	.short	0x010a
        /*0942*/ 	.byte	0x06
	.zero		1


	//   ....[132]....
        /*0944*/ 	.word	0x00004990
        /*0948*/ 	.word	0x000000ff
        /*094c*/ 	.word	0x00000000
        /*0950*/ 	.short	0x010a
        /*0952*/ 	.byte	0x07
	.zero		1


	//   ....[133]....
        /*0954*/ 	.word	0x00004a20
        /*0958*/ 	.word	0x000000ff
        /*095c*/ 	.word	0x00000000
        /*0960*/ 	.short	0x010a
        /*0962*/ 	.byte	0x07
	.zero		1


	//   ....[134]....
        /*0964*/ 	.word	0x00004ab0
        /*0968*/ 	.word	0x000000ff
        /*096c*/ 	.word	0x00000000
        /*0970*/ 	.short	0x010a
        /*0972*/ 	.byte	0x07
	.zero		1


	//   ....[135]....
        /*0974*/ 	.word	0x00004b50
        /*0978*/ 	.word	0x00000000
        /*097c*/ 	.word	0x00000000
        /*0980*/ 	.short	0x010a
        /*0982*/ 	.byte	0xff
	.zero		1


	//   ....[136]....
        /*0984*/ 	.word	0x00004b90
        /*0988*/ 	.word	0x00000000
        /*098c*/ 	.word	0x00000000
        /*0990*/ 	.short	0x010a
        /*0992*/ 	.byte	0xff
	.zero		1


	//   ....[137]....
        /*0994*/ 	.word	0x00004c00
        /*0998*/ 	.word	0x000000ff
        /*099c*/ 	.word	0x00000000
        /*09a0*/ 	.short	0x0101
        /*09a2*/ 	.byte	0x05
	.zero		1


	//   ....[138]....
        /*09a4*/ 	.word	0x00004c40
        /*09a8*/ 	.word	0x000000ff
        /*09ac*/ 	.word	0x00000250
        /*09b0*/ 	.short	0x010a
        /*09b2*/ 	.byte	0x08
	.zero		1


	//   ....[139]....
        /*09b4*/ 	.word	0x00004c90
        /*09b8*/ 	.word	0x000000ff
        /*09bc*/ 	.word	0x00000000
        /*09c0*/ 	.short	0x0101
        /*09c2*/ 	.byte	0x05
	.zero		1


	//   ....[140]....
        /*09c4*/ 	.word	0x000050c0
        /*09c8*/ 	.word	0x00000000
        /*09cc*/ 	.word	0x000001d0
        /*09d0*/ 	.short	0x010a
        /*09d2*/ 	.byte	0xff
	.zero		1


	//   ....[141]....
        /*09d4*/ 	.word	0x00005180
        /*09d8*/ 	.word	0x00000000
        /*09dc*/ 	.word	0x00000000
        /*09e0*/ 	.short	0x0101
        /*09e2*/ 	.byte	0xff
	.zero		1


	//   ....[142]....
        /*09e4*/ 	.word	0x000054a0
        /*09e8*/ 	.word	0x000000ff
        /*09ec*/ 	.word	0x000001c8
        /*09f0*/ 	.short	0x010a
        /*09f2*/ 	.byte	0x07
	.zero		1


	//   ....[143]....
        /*09f4*/ 	.word	0x00005690
        /*09f8*/ 	.word	0x000000ff
        /*09fc*/ 	.word	0x000001b0
        /*0a00*/ 	.short	0x010a
        /*0a02*/ 	.byte	0x07
	.zero		1


	//   ....[144]....
        /*0a04*/ 	.word	0x000058b0
        /*0a08*/ 	.word	0x000000ff
        /*0a0c*/ 	.word	0x000001a0
        /*0a10*/ 	.short	0x010b
        /*0a12*/ 	.byte	0x07
	.zero		1


	//   ....[145]....
        /*0a14*/ 	.word	0x00005920
        /*0a18*/ 	.word	0x000000ff
        /*0a1c*/ 	.word	0x00000000
        /*0a20*/ 	.short	0x0101
        /*0a22*/ 	.byte	0x0e
	.zero		1


	//   ....[146]....
        /*0a24*/ 	.word	0x00005930
        /*0a28*/ 	.word	0x000000ff
        /*0a2c*/ 	.word	0x000001b8
        /*0a30*/ 	.short	0x010a
        /*0a32*/ 	.byte	0x07
	.zero		1


	//   ....[147]....
        /*0a34*/ 	.word	0x00005bd0
        /*0a38*/ 	.word	0x000000ff
        /*0a3c*/ 	.word	0x000001a8
        /*0a40*/ 	.short	0x010b
        /*0a42*/ 	.byte	0x07
	.zero		1


	//   ....[148]....
        /*0a44*/ 	.word	0x00005bf0
        /*0a48*/ 	.word	0x000000ff
        /*0a4c*/ 	.word	0x00000000
        /*0a50*/ 	.short	0x0101
        /*0a52*/ 	.byte	0x0d
	.zero		1


	//   ....[149]....
        /*0a54*/ 	.word	0x00005c20
        /*0a58*/ 	.word	0x000000ff
        /*0a5c*/ 	.word	0x000001b0
        /*0a60*/ 	.short	0x010a
        /*0a62*/ 	.byte	0x07
	.zero		1


	//   ....[150]....
        /*0a64*/ 	.word	0x00005c60
        /*0a68*/ 	.word	0x00000000
        /*0a6c*/ 	.word	0x000001b8
        /*0a70*/ 	.short	0x010a
        /*0a72*/ 	.byte	0xff
	.zero		1


	//   ....[151]....
        /*0a74*/ 	.word	0x00005ef0
        /*0a78*/ 	.word	0x00000000
        /*0a7c*/ 	.word	0x000001d0
        /*0a80*/ 	.short	0x010a
        /*0a82*/ 	.byte	0xff
	.zero		1


	//   ....[152]....
        /*0a84*/ 	.word	0x00005fb0
        /*0a88*/ 	.word	0x00000000
        /*0a8c*/ 	.word	0x00000000
        /*0a90*/ 	.short	0x0101
        /*0a92*/ 	.byte	0xff
	.zero		1


	//   ....[153]....
        /*0a94*/ 	.word	0x00006aa0
        /*0a98*/ 	.word	0x00000002
        /*0a9c*/ 	.word	0x000001a0
        /*0aa0*/ 	.short	0x010a
        /*0aa2*/ 	.byte	0xff
	.zero		1


	//   ....[154]....
        /*0aa4*/ 	.word	0x00006af0
        /*0aa8*/ 	.word	0x00000002
        /*0aac*/ 	.word	0x000001f0
        /*0ab0*/ 	.short	0x010a
        /*0ab2*/ 	.byte	0xff
	.zero		1


	//   ....[155]....
        /*0ab4*/ 	.word	0x00006d70
        /*0ab8*/ 	.word	0x00000007
        /*0abc*/ 	.word	0x000001a0
        /*0ac0*/ 	.short	0x010a
        /*0ac2*/ 	.byte	0xff
	.zero		1


	//   ....[156]....
        /*0ac4*/ 	.word	0x00006eb0
        /*0ac8*/ 	.word	0x00000000
        /*0acc*/ 	.word	0x00000000
        /*0ad0*/ 	.short	0x0101
        /*0ad2*/ 	.byte	0xff
	.zero		1


	//   ....[157]....
        /*0ad4*/ 	.word	0x00006f60
        /*0ad8*/ 	.word	0x00000059
        /*0adc*/ 	.word	0x000001f0
        /*0ae0*/ 	.short	0x010a
        /*0ae2*/ 	.byte	0xff
	.zero		1


	//   ....[158]....
        /*0ae4*/ 	.word	0x00007fb0
        /*0ae8*/ 	.word	0x00000031
        /*0aec*/ 	.word	0x00000000
        /*0af0*/ 	.short	0x0101
        /*0af2*/ 	.byte	0xff
	.zero		1


	//   ....[159]....
        /*0af4*/ 	.word	0x0000af90
        /*0af8*/ 	.word	0x00000002
        /*0afc*/ 	.word	0x000001a0
        /*0b00*/ 	.short	0x010a
        /*0b02*/ 	.byte	0xff
	.zero		1


	//   ....[160]....
        /*0b04*/ 	.word	0x0000b0b0
        /*0b08*/ 	.word	0x00000002
        /*0b0c*/ 	.word	0x00000240
        /*0b10*/ 	.short	0x010a
        /*0b12*/ 	.byte	0xff
	.zero		1


	//   ....[161]....
        /*0b14*/ 	.word	0x0000b110
        /*0b18*/ 	.word	0x00000002
        /*0b1c*/ 	.word	0x000000d0
        /*0b20*/ 	.short	0x010a
        /*0b22*/ 	.byte	0xff
	.zero		1


	//   ....[162]....
        /*0b24*/ 	.word	0x0000b170
        /*0b28*/ 	.word	0x00000002
        /*0b2c*/ 	.word	0x000000d0
        /*0b30*/ 	.short	0x010a
        /*0b32*/ 	.byte	0xff
	.zero		1


	//   ....[163]....
        /*0b34*/ 	.word	0x0000b1c0
        /*0b38*/ 	.word	0x00000002
        /*0b3c*/ 	.word	0x000001d0
        /*0b40*/ 	.short	0x010a
        /*0b42*/ 	.byte	0xff
	.zero		1


	//   ....[164]....
        /*0b44*/ 	.word	0x0000b220
        /*0b48*/ 	.word	0x00000000
        /*0b4c*/ 	.word	0x00000000
        /*0b50*/ 	.short	0x010a
        /*0b52*/ 	.byte	0xff
	.zero		1


	//   ....[165]....
        /*0b54*/ 	.word	0x0000b280
        /*0b58*/ 	.word	0x00000000
        /*0b5c*/ 	.word	0x00000000
        /*0b60*/ 	.short	0x010a
        /*0b62*/ 	.byte	0xff
	.zero		1


	//   ....[166]....
        /*0b64*/ 	.word	0x0000b2e0
        /*0b68*/ 	.word	0x00000000
        /*0b6c*/ 	.word	0x00000000
        /*0b70*/ 	.short	0x010a
        /*0b72*/ 	.byte	0xff
	.zero		1


	//   ....[167]....
        /*0b74*/ 	.word	0x0000b340
        /*0b78*/ 	.word	0x00000000
        /*0b7c*/ 	.word	0x00000000
        /*0b80*/ 	.short	0x010a
        /*0b82*/ 	.byte	0xff
	.zero		1


	//   ....[168]....
        /*0b84*/ 	.word	0x0000b3a0
        /*0b88*/ 	.word	0x00000000
        /*0b8c*/ 	.word	0x00000000
        /*0b90*/ 	.short	0x010a
        /*0b92*/ 	.byte	0xff
	.zero		1


	//   ....[169]....
        /*0b94*/ 	.word	0x0000b400
        /*0b98*/ 	.word	0x00000000
        /*0b9c*/ 	.word	0x00000000
        /*0ba0*/ 	.short	0x010a
        /*0ba2*/ 	.byte	0xff
	.zero		1


	//   ....[170]....
        /*0ba4*/ 	.word	0x0000b460
        /*0ba8*/ 	.word	0x00000000
        /*0bac*/ 	.word	0x00000000
        /*0bb0*/ 	.short	0x010a
        /*0bb2*/ 	.byte	0xff
	.zero		1


	//   ....[171]....
        /*0bb4*/ 	.word	0x0000b4c0
        /*0bb8*/ 	.word	0x00000000
        /*0bbc*/ 	.word	0x00000000
        /*0bc0*/ 	.short	0x010a
        /*0bc2*/ 	.byte	0xff
	.zero		1


	//   ....[172]....
        /*0bc4*/ 	.word	0x0000b520
        /*0bc8*/ 	.word	0x00000000
        /*0bcc*/ 	.word	0x00000000
        /*0bd0*/ 	.short	0x010a
        /*0bd2*/ 	.byte	0xff
	.zero		1


	//   ....[173]....
        /*0bd4*/ 	.word	0x0000b580
        /*0bd8*/ 	.word	0x00000000
        /*0bdc*/ 	.word	0x00000000
        /*0be0*/ 	.short	0x010a
        /*0be2*/ 	.byte	0xff
	.zero		1


	//   ....[174]....
        /*0be4*/ 	.word	0x0000b5e0
        /*0be8*/ 	.word	0x00000000
        /*0bec*/ 	.word	0x00000000
        /*0bf0*/ 	.short	0x010a
        /*0bf2*/ 	.byte	0xff
	.zero		1


	//   ....[175]....
        /*0bf4*/ 	.word	0x0000b640
        /*0bf8*/ 	.word	0x00000000
        /*0bfc*/ 	.word	0x00000000
        /*0c00*/ 	.short	0x010a
        /*0c02*/ 	.byte	0xff
	.zero		1


	//   ....[176]....
        /*0c04*/ 	.word	0x0000b6a0
        /*0c08*/ 	.word	0x00000000
        /*0c0c*/ 	.word	0x00000000
        /*0c10*/ 	.short	0x010a
        /*0c12*/ 	.byte	0xff
	.zero		1


	//   ....[177]....
        /*0c14*/ 	.word	0x0000b700
        /*0c18*/ 	.word	0x00000000
        /*0c1c*/ 	.word	0x00000000
        /*0c20*/ 	.short	0x010a
        /*0c22*/ 	.byte	0xff
	.zero		1


	//   ....[178]....
        /*0c24*/ 	.word	0x0000b760
        /*0c28*/ 	.word	0x00000000
        /*0c2c*/ 	.word	0x00000000
        /*0c30*/ 	.short	0x010a
        /*0c32*/ 	.byte	0xff
	.zero		1


	//   ....[179]....
        /*0c34*/ 	.word	0x0000b7c0
        /*0c38*/ 	.word	0x00000000
        /*0c3c*/ 	.word	0x00000000
        /*0c40*/ 	.short	0x010a
        /*0c42*/ 	.byte	0xff
	.zero		1


	//   ....[180]....
        /*0c44*/ 	.word	0x0000b820
        /*0c48*/ 	.word	0x00000000
        /*0c4c*/ 	.word	0x00000000
        /*0c50*/ 	.short	0x010a
        /*0c52*/ 	.byte	0xff
	.zero		1


	//   ....[181]....
        /*0c54*/ 	.word	0x0000b880
        /*0c58*/ 	.word	0x00000000
        /*0c5c*/ 	.word	0x00000000
        /*0c60*/ 	.short	0x010a
        /*0c62*/ 	.byte	0xff
	.zero		1


	//   ....[182]....
        /*0c64*/ 	.word	0x0000b8e0
        /*0c68*/ 	.word	0x00000000
        /*0c6c*/ 	.word	0x00000000
        /*0c70*/ 	.short	0x010a
        /*0c72*/ 	.byte	0xff
	.zero		1


	//   ....[183]....
        /*0c74*/ 	.word	0x0000b940
        /*0c78*/ 	.word	0x00000000
        /*0c7c*/ 	.word	0x00000000
        /*0c80*/ 	.short	0x010a
        /*0c82*/ 	.byte	0xff
	.zero		1


	//   ....[184]....
        /*0c84*/ 	.word	0x0000b9a0
        /*0c88*/ 	.word	0x00000000
        /*0c8c*/ 	.word	0x00000000
        /*0c90*/ 	.short	0x010a
        /*0c92*/ 	.byte	0xff
	.zero		1


	//   ....[185]....
        /*0c94*/ 	.word	0x0000ba00
        /*0c98*/ 	.word	0x00000000
        /*0c9c*/ 	.word	0x00000000
        /*0ca0*/ 	.short	0x010a
        /*0ca2*/ 	.byte	0xff
	.zero		1


	//   ....[186]....
        /*0ca4*/ 	.word	0x0000ba60
        /*0ca8*/ 	.word	0x00000000
        /*0cac*/ 	.word	0x00000000
        /*0cb0*/ 	.short	0x010a
        /*0cb2*/ 	.byte	0xff
	.zero		1


	//   ....[187]....
        /*0cb4*/ 	.word	0x0000bac0
        /*0cb8*/ 	.word	0x00000000
        /*0cbc*/ 	.word	0x00000000
        /*0cc0*/ 	.short	0x010a
        /*0cc2*/ 	.byte	0xff
	.zero		1


	//   ....[188]....
        /*0cc4*/ 	.word	0x0000bb20
        /*0cc8*/ 	.word	0x00000000
        /*0ccc*/ 	.word	0x00000000
        /*0cd0*/ 	.short	0x010a
        /*0cd2*/ 	.byte	0xff
	.zero		1


	//   ....[189]....
        /*0cd4*/ 	.word	0x0000bb70
        /*0cd8*/ 	.word	0x00000000
        /*0cdc*/ 	.word	0x00000230
        /*0ce0*/ 	.short	0x010a
        /*0ce2*/ 	.byte	0xff
	.zero		1


	//   ....[190]....
        /*0ce4*/ 	.word	0x0000bbd0
        /*0ce8*/ 	.word	0x00000000
        /*0cec*/ 	.word	0x000001e0
        /*0cf0*/ 	.short	0x010a
        /*0cf2*/ 	.byte	0xff
	.zero		1


	//   ....[191]....
        /*0cf4*/ 	.word	0x0000bc20
        /*0cf8*/ 	.word	0x00000000
        /*0cfc*/ 	.word	0x000001d0
        /*0d00*/ 	.short	0x010a
        /*0d02*/ 	.byte	0xff
	.zero		1


	//   ....[192]....
        /*0d04*/ 	.word	0x0000bc80
        /*0d08*/ 	.word	0x00000000
        /*0d0c*/ 	.word	0x000001e0
        /*0d10*/ 	.short	0x010a
        /*0d12*/ 	.byte	0xff
	.zero		1


	//   ....[193]....
        /*0d14*/ 	.word	0x0000bce0
        /*0d18*/ 	.word	0x00000004
        /*0d1c*/ 	.word	0x00000008
        /*0d20*/ 	.short	0x010a
        /*0d22*/ 	.byte	0xff
	.zero		1


	//   ....[194]....
        /*0d24*/ 	.word	0x0000bdc0
        /*0d28*/ 	.word	0x00000002
        /*0d2c*/ 	.word	0x00000008
        /*0d30*/ 	.short	0x010a
        /*0d32*/ 	.byte	0xff
	.zero		1


	//   ....[195]....
        /*0d34*/ 	.word	0x0000be10
        /*0d38*/ 	.word	0x00000000
        /*0d3c*/ 	.word	0x000001d0
        /*0d40*/ 	.short	0x010a
        /*0d42*/ 	.byte	0xff
	.zero		1


	//   ....[196]....
        /*0d44*/ 	.word	0x0000be70
        /*0d48*/ 	.word	0x00000000
        /*0d4c*/ 	.word	0x00000210
        /*0d50*/ 	.short	0x010a
        /*0d52*/ 	.byte	0xff
	.zero		1


	//   ....[197]....
        /*0d54*/ 	.word	0x0000bed0
        /*0d58*/ 	.word	0x00000000
        /*0d5c*/ 	.word	0x00000000
        /*0d60*/ 	.short	0x010a
        /*0d62*/ 	.byte	0xff
	.zero		1


	//   ....[198]....
        /*0d64*/ 	.word	0x0000bf30
        /*0d68*/ 	.word	0x00000000
        /*0d6c*/ 	.word	0x00000000
        /*0d70*/ 	.short	0x010a
        /*0d72*/ 	.byte	0xff
	.zero		1


	//   ....[199]....
        /*0d74*/ 	.word	0x0000bf90
        /*0d78*/ 	.word	0x00000000
        /*0d7c*/ 	.word	0x00000000
        /*0d80*/ 	.short	0x010a
        /*0d82*/ 	.byte	0xff
	.zero		1


	//   ....[200]....
        /*0d84*/ 	.word	0x0000bff0
        /*0d88*/ 	.word	0x00000000
        /*0d8c*/ 	.word	0x00000000
        /*0d90*/ 	.short	0x010a
        /*0d92*/ 	.byte	0xff
	.zero		1


	//   ....[201]....
        /*0d94*/ 	.word	0x0000c050
        /*0d98*/ 	.word	0x00000000
        /*0d9c*/ 	.word	0x00000250
        /*0da0*/ 	.short	0x010a
        /*0da2*/ 	.byte	0xff
	.zero		1


	//   ....[202]....
        /*0da4*/ 	.word	0x0000c0a0
        /*0da8*/ 	.word	0x00000000
        /*0dac*/ 	.word	0x000001d0
        /*0db0*/ 	.short	0x010a
        /*0db2*/ 	.byte	0xff
	.zero		1


	//   ....[203]....
        /*0db4*/ 	.word	0x0000c100
        /*0db8*/ 	.word	0x00000000
        /*0dbc*/ 	.word	0x000001c8
        /*0dc0*/ 	.short	0x010a
        /*0dc2*/ 	.byte	0xff
	.zero		1


	//   ....[204]....
        /*0dc4*/ 	.word	0x0000c160
        /*0dc8*/ 	.word	0x00000000
        /*0dcc*/ 	.word	0x000001b0
        /*0dd0*/ 	.short	0x010a
        /*0dd2*/ 	.byte	0xff
	.zero		1


	//   ....[205]....
        /*0dd4*/ 	.word	0x0000c1c0
        /*0dd8*/ 	.word	0x00000000
        /*0ddc*/ 	.word	0x000001b8
        /*0de0*/ 	.short	0x010a
        /*0de2*/ 	.byte	0xff
	.zero		1


	//   ....[206]....
        /*0de4*/ 	.word	0x0000c220
        /*0de8*/ 	.word	0x00000000
        /*0dec*/ 	.word	0x000001b0
        /*0df0*/ 	.short	0x010a
        /*0df2*/ 	.byte	0xff
	.zero		1


	//   ....[207]....
        /*0df4*/ 	.word	0x0000c270
        /*0df8*/ 	.word	0x00000000
        /*0dfc*/ 	.word	0x000001d0
        /*0e00*/ 	.short	0x010a
        /*0e02*/ 	.byte	0xff
	.zero		1


	//   ....[208]....
        /*0e04*/ 	.word	0x0000c2c0
        /*0e08*/ 	.word	0x00000007
        /*0e0c*/ 	.word	0x000001a0
        /*0e10*/ 	.short	0x010a
        /*0e12*/ 	.byte	0xff
	.zero		1


	//   ....[209]....
        /*0e14*/ 	.word	0x0000c310
        /*0e18*/ 	.word	0x00000059
        /*0e1c*/ 	.word	0x000001f0
        /*0e20*/ 	.short	0x010a
        /*0e22*/ 	.byte	0xff
	.zero		1


	//----- nvinfo : EIATTR_NUM_MBARRIERS
	.align		4
.L_49:
        /*0e24*/ 	.byte	0x03, 0x38
        /*0e26*/ 	.short	0x004b


	//----- nvinfo : EIATTR_EXIT_INSTR_OFFSETS
	.align		4
        /*0e28*/ 	.byte	0x04, 0x1c
        /*0e2a*/ 	.short	(.L_51 - .L_50)


	//   ....[0]....
.L_50:
        /*0e2c*/ 	.word	0x000036c0


	//   ....[1]....
        /*0e30*/ 	.word	0x00003bc0


	//   ....[2]....
        /*0e34*/ 	.word	0x00003c20


	//   ....[3]....
        /*0e38*/ 	.word	0x00004ec0


	//   ....[4]....
        /*0e3c*/ 	.word	0x00005c90


	//   ....[5]....
        /*0e40*/ 	.word	0x00005cd0


	//   ....[6]....
        /*0e44*/ 	.word	0x0000b0a0


	//----- nvinfo : EIATTR_MAX_THREADS
	.align		4
.L_51:
        /*0e48*/ 	.byte	0x04, 0x05
        /*0e4a*/ 	.short	(.L_53 - .L_52)
.L_52:
        /*0e4c*/ 	.word	0x00000100
        /*0e50*/ 	.word	0x00000001
        /*0e54*/ 	.word	0x00000001


	//----- nvinfo : EIATTR_CRS_STACK_SIZE
	.align		4
.L_53:
        /*0e58*/ 	.byte	0x04, 0x1e
        /*0e5a*/ 	.short	(.L_55 - .L_54)
.L_54:
        /*0e5c*/ 	.word	0x00000000


	//----- nvinfo : EIATTR_CBANK_PARAM_SIZE
	.align		4
.L_55:
        /*0e60*/ 	.byte	0x03, 0x19
        /*0e62*/ 	.short	0x0800


	//----- nvinfo : EIATTR_PARAM_CBANK
	.align		4
        /*0e64*/ 	.byte	0x04, 0x0a
        /*0e66*/ 	.short	(.L_57 - .L_56)
	.align		4
.L_56:
        /*0e68*/ 	.word	index@(.nv.constant0._ZN7cutlass13device_kernelINS_4gemm6kernel13GemmUniversalIN4cute5tupleIJiiiiEEENS1_10collective13CollectiveMmaINS1_35MainloopSm100TmaUmmaWarpSpecializedILi26ELi2ELi4ENS5_IJNS4_1CILi2EEENSA_ILi1EEESC_EEEEENS5_IJNSA_ILi128EEESF_NSA_ILi64EEEEEENS_12float_e4m3_tENS5_IJlSC_lEEESI_SJ_NS4_8TiledMMAINS4_8MMA_AtomIJNS4_10MMA_TraitsINS4_25SM100_MMA_F8F6F4_2x1SM_SSEJSI_SI_fSF_SF_NS4_17integral_constantINS4_4UMMA5MajorELSQ_0EEESR_NSO_INSP_7ScaleInELSS_0EEEST_EEEEEENS4_6LayoutINS5_IJSC_SC_SC_EEENS5_IJNSA_ILi0EEESY_SY_EEEEENS5_IJNS4_10UnderscoreES11_S11_EEEEENS4_18SM100_TMA_2SM_LOADENS4_14ComposedLayoutINS4_7SwizzleILi2ELi4ELi3EEENS4_18smem_ptr_flag_bitsILi8EEENSW_INS5_IJNSA_ILi8EEESG_EEENS5_IJSG_SC_EEEEEEEvNS4_8identityES14_S1E_vS1F_EENS_8epilogue10collective18CollectiveEpilogueINS1H_23Sm100TmaWarpSpecializedILi2ELi2ELi32ELb0ELb0EEEJNS5_IJSG_SF_SG_EEENS5_IJNSW_ISG_SC_EENSW_INS5_IJNSA_ILi32EEESB_EEENS5_IJSC_SG_EEEEEEEESI_SJ_SI_SJ_NS1H_6fusion15FusionCallbacksIS1L_NS1T_13LinCombEltActINS1H_6thread4SiLuESI_fSI_fLNS_15FloatRoundStyleE2EEES1M_S1S_JEEENS4_5SM1004TMEM4LOAD26SM100_TMEM_LOAD_32dp32b32xENS4_13SM90_TMA_LOADENS15_INS16_ILi1ELi4ELi3EEES19_NSW_INS5_IJS1A_S1O_EEENS5_IJS1O_SC_EEEEEEENS4_39AutoVectorizingCopyWithAssumedAlignmentILi128EEENS4_14SM90_TMA_STOREES2A_S2C_S2C_EEEvvEEEEvNT_6ParamsE)
        /*0e6c*/ 	.short	0x0380
        /*0e6e*/ 	.short	0x0800


	//----- nvinfo : EIATTR_SW_WAR
	.align		4
.L_57:
        /*0e70*/ 	.byte	0x04, 0x36
        /*0e72*/ 	.short	(.L_59 - .L_58)
.L_58:
        /*0e74*/ 	.word	0x00000008
.L_59:


//--------------------- .nv.callgraph             --------------------------
	.section	.nv.callgraph,"",@"SHT_CUDA_CALLGRAPH"
	.align	4
	.sectionentsize	8
	.align		4
        /*0000*/ 	.word	0x00000000
	.align		4
        /*0004*/ 	.word	0xffffffff
	.align		4
        /*0008*/ 	.word	index@(_ZN7cutlass13device_kernelINS_4gemm6kernel13GemmUniversalIN4cute5tupleIJiiiiEEENS1_10collective13CollectiveMmaINS1_35MainloopSm100TmaUmmaWarpSpecializedILi26ELi2ELi4ENS5_IJNS4_1CILi2EEENSA_ILi1EEESC_EEEEENS5_IJNSA_ILi128EEESF_NSA_ILi64EEEEEENS_12float_e4m3_tENS5_IJlSC_lEEESI_SJ_NS4_8TiledMMAINS4_8MMA_AtomIJNS4_10MMA_TraitsINS4_25SM100_MMA_F8F6F4_2x1SM_SSEJSI_SI_fSF_SF_NS4_17integral_constantINS4_4UMMA5MajorELSQ_0EEESR_NSO_INSP_7ScaleInELSS_0EEEST_EEEEEENS4_6LayoutINS5_IJSC_SC_SC_EEENS5_IJNSA_ILi0EEESY_SY_EEEEENS5_IJNS4_10UnderscoreES11_S11_EEEEENS4_18SM100_TMA_2SM_LOADENS4_14ComposedLayoutINS4_7SwizzleILi2ELi4ELi3EEENS4_18smem_ptr_flag_bitsILi8EEENSW_INS5_IJNSA_ILi8EEESG_EEENS5_IJSG_SC_EEEEEEEvNS4_8identityES14_S1E_vS1F_EENS_8epilogue10collective18CollectiveEpilogueINS1H_23Sm100TmaWarpSpecializedILi2ELi2ELi32ELb0ELb0EEEJNS5_IJSG_SF_SG_EEENS5_IJNSW_ISG_SC_EENSW_INS5_IJNSA_ILi32EEESB_EEENS5_IJSC_SG_EEEEEEEESI_SJ_SI_SJ_NS1H_6fusion15FusionCallbacksIS1L_NS1T_13LinCombEltActINS1H_6thread4SiLuESI_fSI_fLNS_15FloatRoundStyleE2EEES1M_S1S_JEEENS4_5SM1004TMEM4LOAD26SM100_TMEM_LOAD_32dp32b32xENS4_13SM90_TMA_LOADENS15_INS16_ILi1ELi4ELi3EEES19_NSW_INS5_IJS1A_S1O_EEENS5_IJS1O_SC_EEEEEEENS4_39AutoVectorizingCopyWithAssumedAlignmentILi128EEENS4_14SM90_TMA_STOREES2A_S2C_S2C_EEEvvEEEEvNT_6ParamsE)
	.align		4
        /*000c*/ 	.word	index@(__assertfail)
	.align		4
        /*0010*/ 	.word	0x00000000
	.align		4
        /*0014*/ 	.word	0xfffffffe
	.align		4
        /*0018*/ 	.word	0x00000000
	.align		4
        /*001c*/ 	.word	0xfffffffd
	.align		4
        /*0020*/ 	.word	0x00000000
	.align		4
        /*0024*/ 	.word	0xfffffffc


//--------------------- .nv.constant4             --------------------------
	.section	.nv.constant4,"a",@progbits
	.align	8
	.align		8
.nv.constant4:
        /*0000*/ 	.dword	__assertfail
	.align		8
        /*0008*/ 	.dword	__unnamed_1
	.align		8
        /*0010*/ 	.dword	__unnamed_2
	.align		8
        /*0018*/ 	.dword	_ZN39_INTERNAL_549ee349_4_k_cu_038b20a5_33244cuda3std3__45__cpo5beginE
	.align		8
        /*0020*/ 	.dword	_ZN39_INTERNAL_549ee349_4_k_cu_038b20a5_33244cuda3std3__45__cpo3endE
	.align		8
        /*0028*/ 	.dword	_ZN39_INTERNAL_549ee349_4_k_cu_038b20a5_33244cuda3std3__45__cpo6cbeginE
	.align		8
        /*0030*/ 	.dword	_ZN39_INTERNAL_549ee349_4_k_cu_038b20a5_33244cuda3std3__45__cpo4cendE
	.align		8
        /*0038*/ 	.dword	_ZN39_INTERNAL_549ee349_4_k_cu_038b20a5_33244cuda3std3__441_GLOBAL__N__549ee349_4_k_cu_038b20a5_33246ignoreE
	.align		8
        /*0040*/ 	.dword	_ZN39_INTERNAL_549ee349_4_k_cu_038b20a5_33244cuda3std3__419piecewise_constructE
	.align		8
        /*0048*/ 	.dword	_ZN39_INTERNAL_549ee349_4_k_cu_038b20a5_33244cuda3std3__48in_placeE
	.align		8
        /*0050*/ 	.dword	_ZN39_INTERNAL_549ee349_4_k_cu_038b20a5_33244cuda3std6ranges3__45__cpo4swapE
	.align		8
        /*0058*/ 	.dword	_ZN39_INTERNAL_549ee349_4_k_cu_038b20a5_33244cuda3std6ranges3__45__cpo9iter_moveE
	.align		8
        /*0060*/ 	.dword	_ZN39_INTERNAL_549ee349_4_k_cu_038b20a5_33244cute7productE
	.align		8
        /*0068*/ 	.dword	_ZN39_INTERNAL_549ee349_4_k_cu_038b20a5_33244cute1_E
	.align		8
        /*0070*/ 	.dword	$str$25
	.align		8
        /*0078*/ 	.dword	$str$26
	.align		8
        /*0080*/ 	.dword	$str$27
	.align		8
        /*0088*/ 	.dword	$str$28


//--------------------- .text._ZN7cutlass13device_kernelINS_4gemm6kernel13GemmUniversalIN4cute5tupleIJiiiiEEENS1_10collective13CollectiveMmaINS1_35MainloopSm100TmaUmmaWarpSpecializedILi26ELi2ELi4ENS5_IJNS4_1CILi2EEENSA_ILi1EEESC_EEEEENS5_IJNSA_ILi128EEESF_NSA_ILi64EEEEEENS_12float_e4m3_tENS5_IJlSC_lEEESI_SJ_NS4_8TiledMMAINS4_8MMA_AtomIJNS4_10MMA_TraitsINS4_25SM100_MMA_F8F6F4_2x1SM_SSEJSI_SI_fSF_SF_NS4_17integral_constantINS4_4UMMA5MajorELSQ_0EEESR_NSO_INSP_7ScaleInELSS_0EEEST_EEEEEENS4_6LayoutINS5_IJSC_SC_SC_EEENS5_IJNSA_ILi0EEESY_SY_EEEEENS5_IJNS4_10UnderscoreES11_S11_EEEEENS4_18SM100_TMA_2SM_LOADENS4_14ComposedLayoutINS4_7SwizzleILi2ELi4ELi3EEENS4_18smem_ptr_flag_bitsILi8EEENSW_INS5_IJNSA_ILi8EEESG_EEENS5_IJSG_SC_EEEEEEEvNS4_8identityES14_S1E_vS1F_EENS_8epilogue10collective18CollectiveEpilogueINS1H_23Sm100TmaWarpSpecializedILi2ELi2ELi32ELb0ELb0EEEJNS5_IJSG_SF_SG_EEENS5_IJNSW_ISG_SC_EENSW_INS5_IJNSA_ILi32EEESB_EEENS5_IJSC_SG_EEEEEEEESI_SJ_SI_SJ_NS1H_6fusion15FusionCallbacksIS1L_NS1T_13LinCombEltActINS1H_6thread4SiLuESI_fSI_fLNS_15FloatRoundStyleE2EEES1M_S1S_JEEENS4_5SM1004TMEM4LOAD26SM100_TMEM_LOAD_32dp32b32xENS4_13SM90_TMA_LOADENS15_INS16_ILi1ELi4ELi3EEES19_NSW_INS5_IJS1A_S1O_EEENS5_IJS1O_SC_EEEEEEENS4_39AutoVectorizingCopyWithAssumedAlignmentILi128EEENS4_14SM90_TMA_STOREES2A_S2C_S2C_EEEvvEEEEvNT_6ParamsE --------------------------
	.section	.text._ZN7cutlass13device_kernelINS_4gemm6kernel13GemmUniversalIN4cute5tupleIJiiiiEEENS1_10collective13CollectiveMmaINS1_35MainloopSm100TmaUmmaWarpSpecializedILi26ELi2ELi4ENS5_IJNS4_1CILi2EEENSA_ILi1EEESC_EEEEENS5_IJNSA_ILi128EEESF_NSA_ILi64EEEEEENS_12float_e4m3_tENS5_IJlSC_lEEESI_SJ_NS4_8TiledMMAINS4_8MMA_AtomIJNS4_10MMA_TraitsINS4_25SM100_MMA_F8F6F4_2x1SM_SSEJSI_SI_fSF_SF_NS4_17integral_constantINS4_4UMMA5MajorELSQ_0EEESR_NSO_INSP_7ScaleInELSS_0EEEST_EEEEEENS4_6LayoutINS5_IJSC_SC_SC_EEENS5_IJNSA_ILi0EEESY_SY_EEEEENS5_IJNS4_10UnderscoreES11_S11_EEEEENS4_18SM100_TMA_2SM_LOADENS4_14ComposedLayoutINS4_7SwizzleILi2ELi4ELi3EEENS4_18smem_ptr_flag_bitsILi8EEENSW_INS5_IJNSA_ILi8EEESG_EEENS5_IJSG_SC_EEEEEEEvNS4_8identityES14_S1E_vS1F_EENS_8epilogue10collective18CollectiveEpilogueINS1H_23Sm100TmaWarpSpecializedILi2ELi2ELi32ELb0ELb0EEEJNS5_IJSG_SF_SG_EEENS5_IJNSW_ISG_SC_EENSW_INS5_IJNSA_ILi32EEESB_EEENS5_IJSC_SG_EEEEEEEESI_SJ_SI_SJ_NS1H_6fusion15FusionCallbacksIS1L_NS1T_13LinCombEltActINS1H_6thread4SiLuESI_fSI_fLNS_15FloatRoundStyleE2EEES1M_S1S_JEEENS4_5SM1004TMEM4LOAD26SM100_TMEM_LOAD_32dp32b32xENS4_13SM90_TMA_LOADENS15_INS16_ILi1ELi4ELi3EEES19_NSW_INS5_IJS1A_S1O_EEENS5_IJS1O_SC_EEEEEEENS4_39AutoVectorizingCopyWithAssumedAlignmentILi128EEENS4_14SM90_TMA_STOREES2A_S2C_S2C_EEEvvEEEEvNT_6ParamsE,"ax",@progbits
	.align	128
.text._ZN7cutlass13device_kernelINS_4gemm6kernel13GemmUniversalIN4cute5tupleIJiiiiEEENS1_10collective13CollectiveMmaINS1_35MainloopSm100TmaUmmaWarpSpecializedILi26ELi2ELi4ENS5_IJNS4_1CILi2EEENSA_ILi1EEESC_EEEEENS5_IJNSA_ILi128EEESF_NSA_ILi64EEEEEENS_12float_e4m3_tENS5_IJlSC_lEEESI_SJ_NS4_8TiledMMAINS4_8MMA_AtomIJNS4_10MMA_TraitsINS4_25SM100_MMA_F8F6F4_2x1SM_SSEJSI_SI_fSF_SF_NS4_17integral_constantINS4_4UMMA5MajorELSQ_0EEESR_NSO_INSP_7ScaleInELSS_0EEEST_EEEEEENS4_6LayoutINS5_IJSC_SC_SC_EEENS5_IJNSA_ILi0EEESY_SY_EEEEENS5_IJNS4_10UnderscoreES11_S11_EEEEENS4_18SM100_TMA_2SM_LOADENS4_14ComposedLayoutINS4_7SwizzleILi2ELi4ELi3EEENS4_18smem_ptr_flag_bitsILi8EEENSW_INS5_IJNSA_ILi8EEESG_EEENS5_IJSG_SC_EEEEEEEvNS4_8identityES14_S1E_vS1F_EENS_8epilogue10collective18CollectiveEpilogueINS1H_23Sm100TmaWarpSpecializedILi2ELi2ELi32ELb0ELb0EEEJNS5_IJSG_SF_SG_EEENS5_IJNSW_ISG_SC_EENSW_INS5_IJNSA_ILi32EEESB_EEENS5_IJSC_SG_EEEEEEEESI_SJ_SI_SJ_NS1H_6fusion15FusionCallbacksIS1L_NS1T_13LinCombEltActINS1H_6thread4SiLuESI_fSI_fLNS_15FloatRoundStyleE2EEES1M_S1S_JEEENS4_5SM1004TMEM4LOAD26SM100_TMEM_LOAD_32dp32b32xENS4_13SM90_TMA_LOADENS15_INS16_ILi1ELi4ELi3EEES19_NSW_INS5_IJS1A_S1O_EEENS5_IJS1O_SC_EEEEEEENS4_39AutoVectorizingCopyWithAssumedAlignmentILi128EEENS4_14SM90_TMA_STOREES2A_S2C_S2C_EEEvvEEEEvNT_6ParamsE:
        .type           _ZN7cutlass13device_kernelINS_4gemm6kernel13GemmUniversalIN4cute5tupleIJiiiiEEENS1_10collective13CollectiveMmaINS1_35MainloopSm100TmaUmmaWarpSpecializedILi26ELi2ELi4ENS5_IJNS4_1CILi2EEENSA_ILi1EEESC_EEEEENS5_IJNSA_ILi128EEESF_NSA_ILi64EEEEEENS_12float_e4m3_tENS5_IJlSC_lEEESI_SJ_NS4_8TiledMMAINS4_8MMA_AtomIJNS4_10MMA_TraitsINS4_25SM100_MMA_F8F6F4_2x1SM_SSEJSI_SI_fSF_SF_NS4_17integral_constantINS4_4UMMA5MajorELSQ_0EEESR_NSO_INSP_7ScaleInELSS_0EEEST_EEEEEENS4_6LayoutINS5_IJSC_SC_SC_EEENS5_IJNSA_ILi0EEESY_SY_EEEEENS5_IJNS4_10UnderscoreES11_S11_EEEEENS4_18SM100_TMA_2SM_LOADENS4_14ComposedLayoutINS4_7SwizzleILi2ELi4ELi3EEENS4_18smem_ptr_flag_bitsILi8EEENSW_INS5_IJNSA_ILi8EEESG_EEENS5_IJSG_SC_EEEEEEEvNS4_8identityES14_S1E_vS1F_EENS_8epilogue10collective18CollectiveEpilogueINS1H_23Sm100TmaWarpSpecializedILi2ELi2ELi32ELb0ELb0EEEJNS5_IJSG_SF_SG_EEENS5_IJNSW_ISG_SC_EENSW_INS5_IJNSA_ILi32EEESB_EEENS5_IJSC_SG_EEEEEEEESI_SJ_SI_SJ_NS1H_6fusion15FusionCallbacksIS1L_NS1T_13LinCombEltActINS1H_6thread4SiLuESI_fSI_fLNS_15FloatRoundStyleE2EEES1M_S1S_JEEENS4_5SM1004TMEM4LOAD26SM100_TMEM_LOAD_32dp32b32xENS4_13SM90_TMA_LOADENS15_INS16_ILi1ELi4ELi3EEES19_NSW_INS5_IJS1A_S1O_EEENS5_IJS1O_SC_EEEEEEENS4_39AutoVectorizingCopyWithAssumedAlignmentILi128EEENS4_14SM90_TMA_STOREES2A_S2C_S2C_EEEvvEEEEvNT_6ParamsE,@function
        .size           _ZN7cutlass13device_kernelINS_4gemm6kernel13GemmUniversalIN4cute5tupleIJiiiiEEENS1_10collective13CollectiveMmaINS1_35MainloopSm100TmaUmmaWarpSpecializedILi26ELi2ELi4ENS5_IJNS4_1CILi2EEENSA_ILi1EEESC_EEEEENS5_IJNSA_ILi128EEESF_NSA_ILi64EEEEEENS_12float_e4m3_tENS5_IJlSC_lEEESI_SJ_NS4_8TiledMMAINS4_8MMA_AtomIJNS4_10MMA_TraitsINS4_25SM100_MMA_F8F6F4_2x1SM_SSEJSI_SI_fSF_SF_NS4_17integral_constantINS4_4UMMA5MajorELSQ_0EEESR_NSO_INSP_7ScaleInELSS_0EEEST_EEEEEENS4_6LayoutINS5_IJSC_SC_SC_EEENS5_IJNSA_ILi0EEESY_SY_EEEEENS5_IJNS4_10UnderscoreES11_S11_EEEEENS4_18SM100_TMA_2SM_LOADENS4_14ComposedLayoutINS4_7SwizzleILi2ELi4ELi3EEENS4_18smem_ptr_flag_bitsILi8EEENSW_INS5_IJNSA_ILi8EEESG_EEENS5_IJSG_SC_EEEEEEEvNS4_8identityES14_S1E_vS1F_EENS_8epilogue10collective18CollectiveEpilogueINS1H_23Sm100TmaWarpSpecializedILi2ELi2ELi32ELb0ELb0EEEJNS5_IJSG_SF_SG_EEENS5_IJNSW_ISG_SC_EENSW_INS5_IJNSA_ILi32EEESB_EEENS5_IJSC_SG_EEEEEEEESI_SJ_SI_SJ_NS1H_6fusion15FusionCallbacksIS1L_NS1T_13LinCombEltActINS1H_6thread4SiLuESI_fSI_fLNS_15FloatRoundStyleE2EEES1M_S1S_JEEENS4_5SM1004TMEM4LOAD26SM100_TMEM_LOAD_32dp32b32xENS4_13SM90_TMA_LOADENS15_INS16_ILi1ELi4ELi3EEES19_NSW_INS5_IJS1A_S1O_EEENS5_IJS1O_SC_EEEEEEENS4_39AutoVectorizingCopyWithAssumedAlignmentILi128EEENS4_14SM90_TMA_STOREES2A_S2C_S2C_EEEvvEEEEvNT_6ParamsE,(.L_x_331 - _ZN7cutlass13device_kernelINS_4gemm6kernel13GemmUniversalIN4cute5tupleIJiiiiEEENS1_10collective13CollectiveMmaINS1_35MainloopSm100TmaUmmaWarpSpecializedILi26ELi2ELi4ENS5_IJNS4_1CILi2EEENSA_ILi1EEESC_EEEEENS5_IJNSA_ILi128EEESF_NSA_ILi64EEEEEENS_12float_e4m3_tENS5_IJlSC_lEEESI_SJ_NS4_8TiledMMAINS4_8MMA_AtomIJNS4_10MMA_TraitsINS4_25SM100_MMA_F8F6F4_2x1SM_SSEJSI_SI_fSF_SF_NS4_17integral_constantINS4_4UMMA5MajorELSQ_0EEESR_NSO_INSP_7ScaleInELSS_0EEEST_EEEEEENS4_6LayoutINS5_IJSC_SC_SC_EEENS5_IJNSA_ILi0EEESY_SY_EEEEENS5_IJNS4_10UnderscoreES11_S11_EEEEENS4_18SM100_TMA_2SM_LOADENS4_14ComposedLayoutINS4_7SwizzleILi2ELi4ELi3EEENS4_18smem_ptr_flag_bitsILi8EEENSW_INS5_IJNSA_ILi8EEESG_EEENS5_IJSG_SC_EEEEEEEvNS4_8identityES14_S1E_vS1F_EENS_8epilogue10collective18CollectiveEpilogueINS1H_23Sm100TmaWarpSpecializedILi2ELi2ELi32ELb0ELb0EEEJNS5_IJSG_SF_SG_EEENS5_IJNSW_ISG_SC_EENSW_INS5_IJNSA_ILi32EEESB_EEENS5_IJSC_SG_EEEEEEEESI_SJ_SI_SJ_NS1H_6fusion15FusionCallbacksIS1L_NS1T_13LinCombEltActINS1H_6thread4SiLuESI_fSI_fLNS_15FloatRoundStyleE2EEES1M_S1S_JEEENS4_5SM1004TMEM4LOAD26SM100_TMEM_LOAD_32dp32b32xENS4_13SM90_TMA_LOADENS15_INS16_ILi1ELi4ELi3EEES19_NSW_INS5_IJS1A_S1O_EEENS5_IJS1O_SC_EEEEEEENS4_39AutoVectorizingCopyWithAssumedAlignmentILi128EEENS4_14SM90_TMA_STOREES2A_S2C_S2C_EEEvvEEEEvNT_6ParamsE)
        .other          _ZN7cutlass13device_kernelINS_4gemm6kernel13GemmUniversalIN4cute5tupleIJiiiiEEENS1_10collective13CollectiveMmaINS1_35MainloopSm100TmaUmmaWarpSpecializedILi26ELi2ELi4ENS5_IJNS4_1CILi2EEENSA_ILi1EEESC_EEEEENS5_IJNSA_ILi128EEESF_NSA_ILi64EEEEEENS_12float_e4m3_tENS5_IJlSC_lEEESI_SJ_NS4_8TiledMMAINS4_8MMA_AtomIJNS4_10MMA_TraitsINS4_25SM100_MMA_F8F6F4_2x1SM_SSEJSI_SI_fSF_SF_NS4_17integral_constantINS4_4UMMA5MajorELSQ_0EEESR_NSO_INSP_7ScaleInELSS_0EEEST_EEEEEENS4_6LayoutINS5_IJSC_SC_SC_EEENS5_IJNSA_ILi0EEESY_SY_EEEEENS5_IJNS4_10UnderscoreES11_S11_EEEEENS4_18SM100_TMA_2SM_LOADENS4_14ComposedLayoutINS4_7SwizzleILi2ELi4ELi3EEENS4_18smem_ptr_flag_bitsILi8EEENSW_INS5_IJNSA_ILi8EEESG_EEENS5_IJSG_SC_EEEEEEEvNS4_8identityES14_S1E_vS1F_EENS_8epilogue10collective18CollectiveEpilogueINS1H_23Sm100TmaWarpSpecializedILi2ELi2ELi32ELb0ELb0EEEJNS5_IJSG_SF_SG_EEENS5_IJNSW_ISG_SC_EENSW_INS5_IJNSA_ILi32EEESB_EEENS5_IJSC_SG_EEEEEEEESI_SJ_SI_SJ_NS1H_6fusion15FusionCallbacksIS1L_NS1T_13LinCombEltActINS1H_6thread4SiLuESI_fSI_fLNS_15FloatRoundStyleE2EEES1M_S1S_JEEENS4_5SM1004TMEM4LOAD26SM100_TMEM_LOAD_32dp32b32xENS4_13SM90_TMA_LOADENS15_INS16_ILi1ELi4ELi3EEES19_NSW_INS5_IJS1A_S1O_EEENS5_IJS1O_SC_EEEEEEENS4_39AutoVectorizingCopyWithAssumedAlignmentILi128EEENS4_14SM90_TMA_STOREES2A_S2C_S2C_EEEvvEEEEvNT_6ParamsE,@"STO_CUDA_ENTRY STV_DEFAULT"
_ZN7cutlass13device_kernelINS_4gemm6kernel13GemmUniversalIN4cute5tupleIJiiiiEEENS1_10collective13CollectiveMmaINS1_35MainloopSm100TmaUmmaWarpSpecializedILi26ELi2ELi4ENS5_IJNS4_1CILi2EEENSA_ILi1EEESC_EEEEENS5_IJNSA_ILi128EEESF_NSA_ILi64EEEEEENS_12float_e4m3_tENS5_IJlSC_lEEESI_SJ_NS4_8TiledMMAINS4_8MMA_AtomIJNS4_10MMA_TraitsINS4_25SM100_MMA_F8F6F4_2x1SM_SSEJSI_SI_fSF_SF_NS4_17integral_constantINS4_4UMMA5MajorELSQ_0EEESR_NSO_INSP_7ScaleInELSS_0EEEST_EEEEEENS4_6LayoutINS5_IJSC_SC_SC_EEENS5_IJNSA_ILi0EEESY_SY_EEEEENS5_IJNS4_10UnderscoreES11_S11_EEEEENS4_18SM100_TMA_2SM_LOADENS4_14ComposedLayoutINS4_7SwizzleILi2ELi4ELi3EEENS4_18smem_ptr_flag_bitsILi8EEENSW_INS5_IJNSA_ILi8EEESG_EEENS5_IJSG_SC_EEEEEEEvNS4_8identityES14_S1E_vS1F_EENS_8epilogue10collective18CollectiveEpilogueINS1H_23Sm100TmaWarpSpecializedILi2ELi2ELi32ELb0ELb0EEEJNS5_IJSG_SF_SG_EEENS5_IJNSW_ISG_SC_EENSW_INS5_IJNSA_ILi32EEESB_EEENS5_IJSC_SG_EEEEEEEESI_SJ_SI_SJ_NS1H_6fusion15FusionCallbacksIS1L_NS1T_13LinCombEltActINS1H_6thread4SiLuESI_fSI_fLNS_15FloatRoundStyleE2EEES1M_S1S_JEEENS4_5SM1004TMEM4LOAD26SM100_TMEM_LOAD_32dp32b32xENS4_13SM90_TMA_LOADENS15_INS16_ILi1ELi4ELi3EEES19_NSW_INS5_IJS1A_S1O_EEENS5_IJS1O_SC_EEEEEEENS4_39AutoVectorizingCopyWithAssumedAlignmentILi128EEENS4_14SM90_TMA_STOREES2A_S2C_S2C_EEEvvEEEEvNT_6ParamsE:
[----:B------:R-:W1:Y:S01]  /*0000*/  LDC R1, c[0x0][0x37c] ;  /* 0x0000df00ff017b82 */ /* 0x000e620000000800 */
[----:B------:R-:W2:Y:S01]  /*0010*/  S2R R142, SR_TID.X ;  /* 0x00000000008e7919 */ /* 0x000ea20000002100 */
[----:B------:R-:W3:Y:S06]  /*0020*/  LDCU.64 UR8, c[0x0][0x890] ;  /* 0x00011200ff0877ac */ /* 0x000eec0008000a00 */
[----:B------:R-:W4:Y:S01]  /*0030*/  S2UR UR37, SR_CgaCtaId ;  /* 0x00000000002579c3 */ /* 0x000f220000008800 */
[----:B------:R-:W-:Y:S02]  /*0040*/  PRMT R124, RZ, 0x7610, R124 ;  /* 0x00007610ff7c7816 */ /* 0x000fe4000000007c */
[----:B------:R-:W-:Y:S01]  /*0050*/  ELECT P0, URZ, PT ;  /* 0x0000000000ff782f */ /* 0x000fe20003800000 */
[----:B------:R-:W1:Y:S01]  /*0060*/  LDCU.64 UR38, c[0x0][0x358] ;  /* 0x00006b00ff2677ac */ /* 0x000e620008000a00 */
[----:B---3--:R-:W-:-:S04]  /*0070*/  UISETP.NE.U32.AND UP2, UPT, UR8, URZ, UPT ;  /* 0x000000ff0800728c */ /* 0x008fc8000bf45070 */
[----:B------:R-:W-:Y:S02]  /*0080*/  UISETP.NE.AND.EX UP2, UPT, UR9, URZ, UPT, UP2 ;  /* 0x000000ff0900728c */ /* 0x000fe4000bf45320 */
[----:B----4-:R-:W-:Y:S02]  /*0090*/  ULOP3.LUT UR5, UR37, 0x1, URZ, 0xc0, !UPT ;  /* 0x0000000125057892 */ /* 0x010fe4000f8ec0ff */
[----:B------:R-:W-:Y:S01]  /*00a0*/  ULOP3.LUT UR4, UR37, 0x1, URZ, 0x3c, !UPT ;  /* 0x0000000125047892 */ /* 0x000fe2000f8e3cff */
[----:B--2---:R-:W-:-:S05]  /*00b0*/  SHF.R.U32.HI R143, RZ, 0x5, R142 ;  /* 0x00000005ff8f7819 */ /* 0x004fca000001168e */
[----:B------:R-:W2:Y:S02]  /*00c0*/  SHFL.IDX PT, R0, R143, RZ, 0x1f ;  /* 0x00001fff8f007589 */ /* 0x000ea400000e0000 */
[----:B--2---:R-:W-:Y:S01]  /*00d0*/  R2UR UR10, R0 ;  /* 0x00000000000a72ca */ /* 0x004fe200000e0000 */
[----:B-1----:R-:W-:Y:S05]  /*00e0*/  BRA.U UP2, `(.L_x_0) ;  /* 0x00000001022c7547 */ /* 0x002fea000b800000 */
[----:B------:R-:W1:Y:S02]  /*00f0*/  LDCU.64 UR6, c[0x0][0x888] ;  /* 0x00011100ff0677ac */ /* 0x000e640008000a00 */
[----:B-1----:R-:W-:-:S04]  /*0100*/  UISETP.NE.U32.AND UP0, UPT, UR6, URZ, UPT ;  /* 0x000000ff0600728c */ /* 0x002fc8000bf05070 */
[----:B------:R-:W-:-:S09]  /*0110*/  UISETP.NE.AND.EX UP0, UPT, UR7, URZ, UPT, UP0 ;  /* 0x000000ff0700728c */ /* 0x000fd2000bf05300 */
[----:B------:R-:W-:Y:S05]  /*0120*/  BRA.U !UP0, `(.L_x_1) ;  /* 0x0000000108107547 */ /* 0x000fea000b800000 */
[----:B------:R-:W1:Y:S02]  /*0130*/  LDC.64 R90, c[0x0][0x888] ;  /* 0x00022200ff5a7b82 */ /* 0x000e640000000a00 */
[----:B-1----:R1:W5:Y:S01]  /*0140*/  LDG.E R90, desc[UR38][R90.64] ;  /* 0x000000265a5a7981 */ /* 0x002362000c1e1900 */
[----:B------:R-:W-:Y:S01]  /*0150*/  HFMA2 R124, -RZ, RZ, 0, 5.9604644775390625e-08 ;  /* 0x00000001ff7c7431 */ /* 0x000fe200000001ff */
[----:B------:R-:W-:Y:S05]  /*0160*/  BRA `(.L_x_0) ;  /* 0x00000000000c7947 */ /* 0x000fea0003800000 */
.L_x_1:
[----:B------:R-:W1:Y:S01]  /*0170*/  LDCU UR6, c[0x0][0x880] ;  /* 0x00011000ff0677ac */ /* 0x000e620008000800 */
[----:B------:R-:W-:Y:S01]  /*0180*/  HFMA2 R124, -RZ, RZ, 0, 5.9604644775390625e-08 ;  /* 0x00000001ff7c7431 */ /* 0x000fe200000001ff */
[----:B-1----:R-:W-:-:S07]  /*0190*/  MOV R90, UR6 ;  /* 0x00000006005a7c02 */ /* 0x002fce0008000f00 */
.L_x_0:
[----:B------:R-:W2:Y:S02]  /*01a0*/  LDCU.64 UR6, c[0x0][0x8b0] ;  /* 0x00011600ff0677ac */ /* 0x000ea40008000a00 */
[----:B--2---:R-:W-:-:S04]  /*01b0*/  UISETP.NE.U32.AND UP0, UPT, UR6, URZ, UPT ;  /* 0x000000ff0600728c */ /* 0x004fc8000bf05070 */
[----:B------:R-:W-:-:S09]  /*01c0*/  UISETP.NE.AND.EX UP0, UPT, UR7, URZ, UPT, UP0 ;  /* 0x000000ff0700728c */ /* 0x000fd2000bf05300 */
[----:B------:R-:W-:Y:S05]  /*01d0*/  BRA.U UP0, `(.L_x_2) ;  /* 0x0000000100247547 */ /* 0x000fea000b800000 */
[----:B------:R-:W2:Y:S02]  /*01e0*/  LDCU.64 UR6, c[0x0][0x8a8] ;  /* 0x00011500ff0677ac */ /* 0x000ea40008000a00 */
[----:B--2---:R-:W-:-:S04]  /*01f0*/  UISETP.NE.U32.AND UP0, UPT, UR6, URZ, UPT ;  /* 0x000000ff0600728c */ /* 0x004fc8000bf05070 */
[----:B------:R-:W-:-:S09]  /*0200*/  UISETP.NE.AND.EX UP0, UPT, UR7, URZ, UPT, UP0 ;  /* 0x000000ff0700728c */ /* 0x000fd2000bf05300 */
[----:B------:R-:W-:Y:S05]  /*0210*/  BRA.U !UP0, `(.L_x_3) ;  /* 0x00000001080c7547 */ /* 0x000fea000b800000 */
[----:B------:R-:W2:Y:S02]  /*0220*/  LDC.64 R70, c[0x0][0x8a8] ;  /* 0x00022a00ff467b82 */ /* 0x000ea40000000a00 */
[----:B--2---:R2:W5:Y:S01]  /*0230*/  LDG.E R70, desc[UR38][R70.64] ;  /* 0x0000002646467981 */ /* 0x004562000c1e1900 */
[----:B------:R-:W-:Y:S05]  /*0240*/  BRA `(.L_x_2) ;  /* 0x0000000000087947 */ /* 0x000fea0003800000 */
.L_x_3:
[----:B------:R-:W2:Y:S02]  /*0250*/  LDCU UR6, c[0x0][0x8a0] ;  /* 0x00011400ff0677ac */ /* 0x000ea40008000800 */
[----:B--2---:R-:W-:Y:S02]  /*0260*/  MOV R70, UR6 ;  /* 0x0000000600467c02 */ /* 0x004fe40008000f00 */
.L_x_2:
[----:B------:R-:W-:Y:S01]  /*0270*/  IMAD.U32 R0, RZ, RZ, UR10 ;  /* 0x0000000aff007e24 */ /* 0x000fe2000f8e00ff */
[----:B------:R-:W-:Y:S04]  /*0280*/  BSSY.RECONVERGENT B0, `(.L_x_4) ;  /* 0x000000c000007945 */ /* 0x000fe80003800200 */
[C---:B------:R-:W-:Y:S02]  /*0290*/  ISETP.NE.OR P2, PT, R0.reuse, 0x1, !P0 ;  /* 0x000000010000780c */ /* 0x040fe40004745670 */
[----:B------:R-:W-:-:S11]  /*02a0*/  ISETP.NE.OR P1, PT, R0, 0x3, !P0 ;  /* 0x000000030000780c */ /* 0x000fd60004725670 */
[----:B------:R-:W-:Y:S05]  /*02b0*/  @P2 BRA `(.L_x_5) ;  /* 0x0000000000202947 */ /* 0x000fea0003800000 */
[----:B------:R-:W3:Y:S02]  /*02c0*/  LDCU.64 UR6, c[0x0][0x348] ;  /* 0x00006900ff0677ac */ /* 0x000ee40008000a00 */
[----:B---3--:R-:W-:Y:S02]  /*02d0*/  UIADD3 UR12, UP1, UPT, UR6, 0x80, URZ ;  /* 0x00000080060c7890 */ /* 0x008fe4000ff3e0ff */
[----:B------:R-:W-:Y:S02]  /*02e0*/  UIADD3 UR6, UP0, UPT, UR6, 0x180, URZ ;  /* 0x0000018006067890 */ /* 0x000fe4000ff1e0ff */
[----:B------:R-:W-:Y:S02]  /*02f0*/  UIADD3.X UR13, UPT, UPT, URZ, UR7, URZ, UP1, !UPT ;  /* 0x00000007ff0d7290 */ /* 0x000fe40008ffe4ff */
[----:B------:R-:W-:-:S07]  /*0300*/  UIADD3.X UR7, UPT, UPT, URZ, UR7, URZ, UP0, !UPT ;  /* 0x00000007ff077290 */ /* 0x000fce00087fe4ff */
[----:B------:R3:W-:Y:S02]  /*0310*/  UTMACCTL.PF [UR12] ;  /* 0x000000000c0079b9 */ /* 0x0007e40008040000 */
[----:B------:R3:W-:Y:S02]  /*0320*/  UTMACCTL.PF [UR6] ;  /* 0x00000000060079b9 */ /* 0x0007e40008040000 */
[----:B---3--:R-:W-:Y:S01]  /*0330*/  NOP ;  /* 0x0000000000007918 */ /* 0x008fe20000000000 */
.L_x_5:
[----:B------:R-:W-:Y:S05]  /*0340*/  BSYNC.RECONVERGENT B0 ;  /* 0x0000000000007941 */ /* 0x000fea0003800200 */
.L_x_4:
[----:B------:R-:W-:Y:S04]  /*0350*/  BSSY.RECONVERGENT B0, `(.L_x_6) ;  /* 0x000000a000007945 */ /* 0x000fe80003800200 */
        /* <DEDUP_REMOVED lines=9> */
.L_x_7:
[----:B------:R-:W-:Y:S05]  /*03f0*/  BSYNC.RECONVERGENT B0 ;  /* 0x0000000000007941 */ /* 0x000fea0003800200 */
.L_x_6:
[----:B------:R-:W3:Y:S01]  /*0400*/  LDCU.64 UR6, c[0x0][0x888] ;  /* 0x00011100ff0677ac */ /* 0x000ee20008000a00 */
[----:B------:R-:W-:Y:S02]  /*0410*/  UISETP.EQ.U32.AND UP1, UPT, UR8, URZ, UPT ;  /* 0x000000ff0800728c */ /* 0x000fe4000bf22070 */
[----:B------:R-:W-:Y:S02]  /*0420*/  UPLOP3.LUT UP5, UPT, UPT, UPT, UPT, 0x40, 0x4 ;  /* 0x000000000004789c */ /* 0x000fe40003fae870 */
[----:B---3--:R-:W-:-:S04]  /*0430*/  UISETP.NE.U32.AND UP0, UPT, UR6, URZ, UPT ;  /* 0x000000ff0600728c */ /* 0x008fc8000bf05070 */
[----:B------:R-:W-:-:S04]  /*0440*/  UISETP.NE.AND.EX UP0, UPT, UR7, URZ, UPT, UP0 ;  /* 0x000000ff0700728c */ /* 0x000fc8000bf05300 */
[----:B------:R-:W-:-:S04]  /*0450*/  UISETP.EQ.OR.EX UP3, UPT, UR9, URZ, !UP0, UP1 ;  /* 0x000000ff0900728c */ /* 0x000fc8000c762710 */
[----:B------:R-:W-:-:S05]  /*0460*/  UP2UR UR44, UPR, URZ, 0x8 ;  /* 0x00000008ff2c7883 */ /* 0x000fca0008000000 */
[----:B------:R-:W-:Y:S07]  /*0470*/  BRA.U !UP3, `(.L_x_8) ;  /* 0x000000010b147547 */ /* 0x000fee000b800000 */
[----:B------:R-:W-:Y:S01]  /*0480*/  PLOP3.LUT P2, PT, PT, PT, UP2, 0x80, 0x8 ;  /* 0x000000000008781c */ /* 0x000fe20003f4f028 */
[----:B------:R-:W-:-:S12]  /*0490*/  UPLOP3.LUT UP5, UPT, UPT, UPT, UP0, 0x40, 0x4 ;  /* 0x000000000004789c */ /* 0x000fd80003fae800 */
[----:B-----5:R-:W-:-:S13]  /*04a0*/  @!P2 FSETP.EQ.AND P1, PT, R90, RZ, PT ;  /* 0x000000ff5a00a20b */ /* 0x020fda0003f22000 */
[----:B------:R-:W-:Y:S01]  /*04b0*/  @!P2 VOTEU.ANY UP1, P1 ;  /* 0x0000000000ffa886 */ /* 0x000fe20000820100 */
[----:B------:R-:W-:-:S11]  /*04c0*/  @!UP2 UPLOP3.LUT UP5, UPT, UPT, UPT, UP1, 0x80, 0x8 ;  /* 0x000000000008a89c */ /* 0x000fd60003faf010 */
.L_x_8:
[----:B------:R-:W3:Y:S01]  /*04d0*/  SHFL.IDX PT, R0, R143, RZ, 0x1f ;  /* 0x00001fff8f007589 */ /* 0x000ee200000e0000 */
[----:B------:R-:W-:-:S04]  /*04e0*/  UISETP.NE.AND UP1, UPT, UR10, 0x2, UPT ;  /* 0x000000020a00788c */ /* 0x000fc8000bf25270 */
[----:B------:R-:W-:Y:S02]  /*04f0*/  UISETP.EQ.AND UP2, UPT, UR5, URZ, !UP1 ;  /* 0x000000ff0500728c */ /* 0x000fe4000cf42270 */
[----:B------:R-:W-:-:S04]  /*0500*/  USEL UR6, URZ, 0x1, UP1 ;  /* 0x00000001ff067887 */ /* 0x000fc80008800000 */
[----:B------:R-:W-:Y:S02]  /*0510*/  PLOP3.LUT P5, PT, P0, PT, UP2, 0x80, 0x8 ;  /* 0x000000000008781c */ /* 0x000fe400007af028 */
[----:B---3--:R-:W-:-:S13]  /*0520*/  ISETP.NE.AND P1, PT, R0, RZ, PT ;  /* 0x000000ff0000720c */ /* 0x008fda0003f25270 */
[----:B------:R-:W-:Y:S05]  /*0530*/  @P1 BRA `(.L_x_9) ;  /* 0x0000000400001947 */ /* 0x000fea0003800000 */
[----:B------:R-:W-:Y:S01]  /*0540*/  ELECT P1, URZ, PT ;  /* 0x0000000000ff782f */ /* 0x000fe20003820000 */
[----:B------:R-:W-:-:S12]  /*0550*/  BSSY.RECONVERGENT B0, `(.L_x_9) ;  /* 0x000003e000007945 */ /* 0x000fd80003800200 */
[----:B------:R-:W-:Y:S05]  /*0560*/  @!P1 BRA `(.L_x_10) ;  /* 0x0000000000f09947 */ /* 0x000fea0003800000 */
[----:B------:R-:W-:Y:S01]  /*0570*/  UMOV UR8, 0x400 ;  /* 0x0000040000087882 */ /* 0x000fe20000000000 */
[----:B------:R-:W-:Y:S01]  /*0580*/  UMOV UR7, 0x1 ;  /* 0x0000000100077882 */ /* 0x000fe20000000000 */
[----:B------:R-:W-:Y:S02]  /*0590*/  ULEA UR8, UR37, UR8, 0x18 ;  /* 0x0000000825087291 */ /* 0x000fe4000f8ec0ff */
[----:B------:R-:W-:-:S04]  /*05a0*/  UIADD3 UR12, UPT, UPT, -UR7, 0x100000, URZ ;  /* 0x00100000070c7890 */ /* 0x000fc8000fffe1ff */
[----:B------:R-:W-:Y:S02]  /*05b0*/  USHF.L.U32 UR13, UR12, 0xb, URZ ;  /* 0x0000000b0c0d7899 */ /* 0x000fe400080006ff */
[----:B------:R-:W-:Y:S01]  /*05c0*/  USHF.L.U32 UR12, UR12, 0x1, URZ ;  /* 0x000000010c0c7899 */ /* 0x000fe200080006ff */
[----:B------:R-:W3:Y:S11]  /*05d0*/  FENCE.VIEW.ASYNC.S ;  /* 0x00000000000073c6 */ /* 0x000ef60000000000 */
[----:B---3--:R3:W4:Y:S01]  /*05e0*/  SYNCS.EXCH.64 URZ, [UR8], UR12 ;  /* 0x0000000c08ff75b2 */ /* 0x0087220008000100 */
[----:B------:R3:W1:Y:S01]  /*05f0*/  SYNCS.EXCH.64 URZ, [UR8+0xd0], UR12 ;  /* 0x0000d00c08ff75b2 */ /* 0x0006620008000100 */
        /* <DEDUP_REMOVED lines=49> */
[----:B------:R3:W1:Y:S02]  /*0910*/  SYNCS.EXCH.64 URZ, [UR8+0x198], UR12 ;  /* 0x0001980c08ff75b2 */ /* 0x0006640008000100 */
[----:B---34-:R-:W-:Y:S01]  /*0920*/  NOP ;  /* 0x0000000000007918 */ /* 0x018fe20000000000 */
.L_x_10:
[----:B------:R-:W-:Y:S05]  /*0930*/  BSYNC.RECONVERGENT B0 ;  /* 0x0000000000007941 */ /* 0x000fea0003800200 */
.L_x_9:
[----:B------:R-:W3:Y:S01]  /*0940*/  SHFL.IDX PT, R0, R143, RZ, 0x1f ;  /* 0x00001fff8f007589 */ /* 0x000ee200000e0000 */
[----:B------:R-:W-:Y:S01]  /*0950*/  NOP ;  /* 0x0000000000007918 */ /* 0x000fe20000000000 */
[----:B---3--:R-:W-:-:S13]  /*0960*/  ISETP.NE.AND P1, PT, R0, 0x1, PT ;  /* 0x000000010000780c */ /* 0x008fda0003f25270 */
[----:B------:R-:W-:Y:S05]  /*0970*/  @P1 BRA `(.L_x_11) ;  /* 0x0000000000441947 */ /* 0x000fea0003800000 */
[----:B------:R-:W-:Y:S01]  /*0980*/  UMOV UR9, 0x400 ;  /* 0x0000040000097882 */ /* 0x000fe20000000000 */
[----:B------:R-:W-:Y:S01]  /*0990*/  UMOV UR8, 0x20 ;  /* 0x0000002000087882 */ /* 0x000fe20000000000 */
[----:B------:R-:W-:Y:S01]  /*09a0*/  UMOV UR7, 0x80 ;  /* 0x0000008000077882 */ /* 0x000fe20000000000 */
[----:B------:R-:W-:Y:S02]  /*09b0*/  ULEA UR9, UR37, UR9, 0x18 ;  /* 0x0000000925097291 */ /* 0x000fe4000f8ec0ff */
[----:B------:R-:W-:-:S04]  /*09c0*/  UIADD3 UR12, UPT, UPT, -UR8, 0x100000, URZ ;  /* 0x00100000080c7890 */ /* 0x000fc8000fffe1ff */
[----:B------:R-:W-:Y:S02]  /*09d0*/  USHF.L.U32 UR13, UR12, 0xb, URZ ;  /* 0x0000000b0c0d7899 */ /* 0x000fe400080006ff */
[----:B------:R-:W-:Y:S02]  /*09e0*/  USHF.L.U32 UR12, UR12, 0x1, URZ ;  /* 0x000000010c0c7899 */ /* 0x000fe400080006ff */
[----:B------:R-:W-:-:S04]  /*09f0*/  UIADD3 UR14, UPT, UPT, -UR7, 0x100000, URZ ;  /* 0x00100000070e7890 */ /* 0x000fc8000fffe1ff */
[----:B------:R-:W-:Y:S02]  /*0a00*/  USHF.L.U32 UR15, UR14, 0xb, URZ ;  /* 0x0000000b0e0f7899 */ /* 0x000fe400080006ff */
[----:B------:R-:W-:Y:S01]  /*0a10*/  USHF.L.U32 UR14, UR14, 0x1, URZ ;  /* 0x000000010e0e7899 */ /* 0x000fe200080006ff */
[----:B------:R-:W-:Y:S01]  /*0a20*/  ELECT P1, URZ, PT ;  /* 0x0000000000ff782f */ /* 0x000fe20003820000 */
[----:B------:R-:W3:Y:S02]  /*0a30*/  FENCE.VIEW.ASYNC.S ;  /* 0x00000000000073c6 */ /* 0x000ee40000000000 */
[----:B---3--:R3:W4:Y:S08]  /*0a40*/  SYNCS.EXCH.64 URZ, [UR9+0x1a0], UR12 ;  /* 0x0001a00c09ff75b2 */ /* 0x0087300008000100 */
[----:B------:R3:W1:Y:S01]  /*0a50*/  SYNCS.EXCH.64 URZ, [UR9+0x1b0], UR14 ;  /* 0x0001b00e09ff75b2 */ /* 0x0006620008000100 */
[----:B------:R3:W1:Y:S01]  /*0a60*/  SYNCS.EXCH.64 URZ, [UR9+0x1a8], UR12 ;  /* 0x0001a80c09ff75b2 */ /* 0x0006620008000100 */
[----:B------:R3:W1:Y:S01]  /*0a70*/  SYNCS.EXCH.64 URZ, [UR9+0x1b8], UR14 ;  /* 0x0001b80e09ff75b2 */ /* 0x0006620008000100 */
[----:B------:R-:W-:Y:S01]  /*0a80*/  NOP ;  /* 0x0000000000007918 */ /* 0x000fe20000000000 */
.L_x_11:
[----:B------:R-:W2:Y:S01]  /*0a90*/  SHFL.IDX PT, R0, R143, RZ, 0x1f ;  /* 0x00001fff8f007589 */ /* 0x000ea200000e0000 */
[----:B------:R-:W-:Y:S01]  /*0aa0*/  NOP ;  /* 0x0000000000007918 */ /* 0x000fe20000000000 */
[----:B--2---:R-:W-:-:S13]  /*0ab0*/  ISETP.NE.AND P1, PT, R0, 0x3, PT ;  /* 0x000000030000780c */ /* 0x004fda0003f25270 */
[----:B------:R-:W-:Y:S05]  /*0ac0*/  @P1 BRA `(.L_x_12) ;  /* 0x00000000002c1947 */ /* 0x000fea0003800000 */
[----:B------:R-:W-:Y:S01]  /*0ad0*/  UMOV UR8, 0x400 ;  /* 0x0000040000087882 */ /* 0x000fe20000000000 */
[----:B------:R-:W-:Y:S01]  /*0ae0*/  UMOV UR7, 0x20 ;  /* 0x0000002000077882 */ /* 0x000fe20000000000 */
[----:B------:R-:W-:Y:S02]  /*0af0*/  ULEA UR8, UR37, UR8, 0x18 ;  /* 0x0000000825087291 */ /* 0x000fe4000f8ec0ff */
[----:B---3--:R-:W-:-:S04]  /*0b00*/  UIADD3 UR12, UPT, UPT, -UR7, 0x100000, URZ ;  /* 0x00100000070c7890 */ /* 0x008fc8000fffe1ff */
[----:B------:R-:W-:Y:S02]  /*0b10*/  USHF.L.U32 UR13, UR12, 0xb, URZ ;  /* 0x0000000b0c0d7899 */ /* 0x000fe400080006ff */
[----:B------:R-:W-:Y:S01]  /*0b20*/  USHF.L.U32 UR12, UR12, 0x1, URZ ;  /* 0x000000010c0c7899 */ /* 0x000fe200080006ff */
[----:B------:R-:W-:Y:S01]  /*0b30*/  ELECT P1, URZ, PT ;  /* 0x0000000000ff782f */ /* 0x000fe20003820000 */
[----:B------:R-:W2:Y:S10]  /*0b40*/  FENCE.VIEW.ASYNC.S ;  /* 0x00000000000073c6 */ /* 0x000eb40000000000 */
[----:B--2---:R2:W3:Y:S01]  /*0b50*/  SYNCS.EXCH.64 URZ, [UR8+0x1c0], UR12 ;  /* 0x0001c00c08ff75b2 */ /* 0x0044e20008000100 */
[----:B------:R2:W1:Y:S01]  /*0b60*/  SYNCS.EXCH.64 URZ, [UR8+0x1c8], UR12 ;  /* 0x0001c80c08ff75b2 */ /* 0x0004620008000100 */
[----:B------:R-:W-:Y:S01]  /*0b70*/  NOP ;  /* 0x0000000000007918 */ /* 0x000fe20000000000 */
.L_x_12:
[----:B------:R-:W4:Y:S01]  /*0b80*/  SHFL.IDX PT, R0, R143, RZ, 0x1f ;  /* 0x00001fff8f007589 */ /* 0x000f2200000e0000 */
[----:B------:R-:W-:Y:S01]  /*0b90*/  NOP ;  /* 0x0000000000007918 */ /* 0x000fe20000000000 */
[----:B----4-:R-:W-:-:S13]  /*0ba0*/  ISETP.NE.AND P1, PT, R0, 0x4, PT ;  /* 0x000000040000780c */ /* 0x010fda0003f25270 */
[----:B------:R-:W-:Y:S05]  /*0bb0*/  @P1 BRA `(.L_x_13) ;  /* 0x0000000000481947 */ /* 0x000fea0003800000 */
[----:B---3--:R-:W-:Y:S01]  /*0bc0*/  UMOV UR9, 0x1a0 ;  /* 0x000001a000097882 */ /* 0x008fe20000000000 */
[----:B--2---:R-:W-:Y:S01]  /*0bd0*/  UMOV UR8, 0x400 ;  /* 0x0000040000087882 */ /* 0x004fe20000000000 */
[----:B------:R-:W-:Y:S01]  /*0be0*/  USEL UR9, UR9, 0x1e0, UP5 ;  /* 0x000001e009097887 */ /* 0x000fe2000a800000 */
        /* <DEDUP_REMOVED lines=9> */
[----:B------:R-:W2:Y:S02]  /*0c80*/  FENCE.VIEW.ASYNC.S ;  /* 0x00000000000073c6 */ /* 0x000ea40000000000 */
[----:B--2---:R4:W2:Y:S08]  /*0c90*/  SYNCS.EXCH.64 URZ, [UR8+0x1d0], UR12 ;  /* 0x0001d00c08ff75b2 */ /* 0x0048b00008000100 */
[----:B------:R4:W3:Y:S01]  /*0ca0*/  SYNCS.EXCH.64 URZ, [UR8+0x1e0], UR14 ;  /* 0x0001e00e08ff75b2 */ /* 0x0008e20008000100 */
[----:B------:R4:W1:Y:S01]  /*0cb0*/  SYNCS.EXCH.64 URZ, [UR8+0x1d8], UR12 ;  /* 0x0001d80c08ff75b2 */ /* 0x0008620008000100 */
[----:B------:R4:W1:Y:S02]  /*0cc0*/  SYNCS.EXCH.64 URZ, [UR8+0x1e8], UR14 ;  /* 0x0001e80e08ff75b2 */ /* 0x0008640008000100 */
[----:B----4-:R-:W-:Y:S01]  /*0cd0*/  NOP ;  /* 0x0000000000007918 */ /* 0x010fe20000000000 */
.L_x_13:
[----:B------:R-:W4:Y:S01]  /*0ce0*/  SHFL.IDX PT, R0, R143, RZ, 0x1f ;  /* 0x00001fff8f007589 */ /* 0x000f2200000e0000 */
[----:B------:R-:W-:Y:S01]  /*0cf0*/  NOP ;  /* 0x0000000000007918 */ /* 0x000fe20000000000 */
[----:B----4-:R-:W-:-:S13]  /*0d00*/  ISETP.NE.AND P1, PT, R0, 0x5, PT ;  /* 0x000000050000780c */ /* 0x010fda0003f25270 */
[----:B------:R-:W-:Y:S05]  /*0d10*/  @P1 BRA `(.L_x_14) ;  /* 0x0000000000541947 */ /* 0x000fea0003800000 */
[----:B---3--:R-:W-:Y:S01]  /*0d20*/  UMOV UR9, 0x400 ;  /* 0x0000040000097882 */ /* 0x008fe20000000000 */
[----:B--2---:R-:W-:Y:S01]  /*0d30*/  UMOV UR8, 0x1 ;  /* 0x0000000100087882 */ /* 0x004fe20000000000 */
        /* <DEDUP_REMOVED lines=13> */
[----:B------:R4:W1:Y:S01]  /*0e10*/  SYNCS.EXCH.64 URZ, [UR9+0x218], UR14 ;  /* 0x0002180e09ff75b2 */ /* 0x0008620008000100 */
[----:B------:R4:W1:Y:S01]  /*0e20*/  SYNCS.EXCH.64 URZ, [UR9+0x200], UR12 ;  /* 0x0002000c09ff75b2 */ /* 0x0008620008000100 */
[----:B------:R4:W1:Y:S01]  /*0e30*/  SYNCS.EXCH.64 URZ, [UR9+0x220], UR14 ;  /* 0x0002200e09ff75b2 */ /* 0x0008620008000100 */
[----:B------:R4:W1:Y:S01]  /*0e40*/  SYNCS.EXCH.64 URZ, [UR9+0x208], UR12 ;  /* 0x0002080c09ff75b2 */ /* 0x0008620008000100 */
[----:B------:R4:W1:Y:S02]  /*0e50*/  SYNCS.EXCH.64 URZ, [UR9+0x228], UR14 ;  /* 0x0002280e09ff75b2 */ /* 0x0008640008000100 */
[----:B----4-:R-:W-:Y:S01]  /*0e60*/  NOP ;  /* 0x0000000000007918 */ /* 0x010fe20000000000 */
.L_x_14:
[----:B------:R-:W4:Y:S01]  /*0e70*/  SHFL.IDX PT, R0, R143, RZ, 0x1f ;  /* 0x00001fff8f007589 */ /* 0x000f2200000e0000 */
[----:B------:R-:W-:Y:S01]  /*0e80*/  ISETP.NE.OR P0, PT, RZ, UR10, !P0 ;  /* 0x0000000aff007c0c */ /* 0x000fe2000c705670 */
[----:B------:R-:W-:Y:S01]  /*0e90*/  NOP ;  /* 0x0000000000007918 */ /* 0x000fe20000000000 */
[----:B----4-:R-:W-:-:S13]  /*0ea0*/  ISETP.NE.AND P1, PT, R0, 0x3, PT ;  /* 0x000000030000780c */ /* 0x010fda0003f25270 */
[----:B------:R-:W-:Y:S05]  /*0eb0*/  @P1 BRA `(.L_x_15) ;  /* 0x0000000000341947 */ /* 0x000fea0003800000 */
[----:B--2---:R-:W-:Y:S01]  /*0ec0*/  UMOV UR8, 0x400 ;  /* 0x0000040000087882 */ /* 0x004fe20000000000 */
[----:B------:R-:W-:Y:S01]  /*0ed0*/  UMOV UR7, 0x20 ;  /* 0x0000002000077882 */ /* 0x000fe20000000000 */
[----:B------:R-:W-:Y:S02]  /*0ee0*/  ULEA UR8, UR37, UR8, 0x18 ;  /* 0x0000000825087291 */ /* 0x000fe4000f8ec0ff */
[----:B---3--:R-:W-:-:S04]  /*0ef0*/  UIADD3 UR12, UPT, UPT, -UR7, 0x100000, URZ ;  /* 0x00100000070c7890 */ /* 0x008fc8000fffe1ff */
[----:B------:R-:W-:Y:S02]  /*0f00*/  USHF.L.U32 UR13, UR12, 0xb, URZ ;  /* 0x0000000b0c0d7899 */ /* 0x000fe400080006ff */
[----:B------:R-:W-:Y:S01]  /*0f10*/  USHF.L.U32 UR12, UR12, 0x1, URZ ;  /* 0x000000010c0c7899 */ /* 0x000fe200080006ff */
[----:B------:R-:W-:Y:S01]  /*0f20*/  ELECT P1, URZ, PT ;  /* 0x0000000000ff782f */ /* 0x000fe20003820000 */
[----:B------:R-:W2:Y:S10]  /*0f30*/  FENCE.VIEW.ASYNC.S ;  /* 0x00000000000073c6 */ /* 0x000eb40000000000 */
[----:B--2---:R4:W2:Y:S01]  /*0f40*/  SYNCS.EXCH.64 URZ, [UR8+0x230], UR12 ;  /* 0x0002300c08ff75b2 */ /* 0x0048a20008000100 */
[----:B------:R4:W3:Y:S01]  /*0f50*/  SYNCS.EXCH.64 URZ, [UR8+0x240], UR12 ;  /* 0x0002400c08ff75b2 */ /* 0x0008e20008000100 */
[----:B------:R4:W1:Y:S01]  /*0f60*/  SYNCS.EXCH.64 URZ, [UR8+0x238], UR12 ;  /* 0x0002380c08ff75b2 */ /* 0x0008620008000100 */
[----:B------:R4:W1:Y:S02]  /*0f70*/  SYNCS.EXCH.64 URZ, [UR8+0x248], UR12 ;  /* 0x0002480c08ff75b2 */ /* 0x0008640008000100 */
[----:B----4-:R-:W-:Y:S01]  /*0f80*/  NOP ;  /* 0x0000000000007918 */ /* 0x010fe20000000000 */
.L_x_15:
[----:B------:R-:W-:Y:S01]  /*0f90*/  VOTEU.ALL UP1, P0 ;  /* 0x0000000000ff7886 */ /* 0x000fe20000020000 */
[----:B--2---:R-:W2:Y:S01]  /*0fa0*/  LDCU UR8, c[0x0][0x36c] ;  /* 0x00006d80ff0877ac */ /* 0x004ea20008000800 */
[----:B------:R-:W-:Y:S01]  /*0fb0*/  NOP ;  /* 0x0000000000007918 */ /* 0x000fe20000000000 */
[----:B------:R-:W-:Y:S01]  /*0fc0*/  LOP3.LUT R10, R142, 0x1f, RZ, 0xc0, !PT ;  /* 0x0000001f8e0a7812 */ /* 0x000fe200078ec0ff */
[----:B---3--:R-:W-:Y:S01]  /*0fd0*/  UMOV UR12, 0x20 ;  /* 0x00000020000c7882 */ /* 0x008fe20000000000 */
[----:B------:R-:W-:Y:S01]  /*0fe0*/  @!UP1 UMOV UR7, 0x400 ;  /* 0x0000040000079882 */ /* 0x000fe20000000000 */
[----:B------:R-:W-:-:S04]  /*0ff0*/  @!UP1 UIADD3 UR12, UPT, UPT, -UR12, 0x100000, URZ ;  /* 0x001000000c0c9890 */ /* 0x000fc8000fffe1ff */
[----:B------:R-:W-:Y:S02]  /*1000*/  @!UP1 USHF.L.U32 UR13, UR12, 0xb, URZ ;  /* 0x0000000b0c0d9899 */ /* 0x000fe400080006ff */
[----:B------:R-:W-:Y:S02]  /*1010*/  @!UP1 USHF.L.U32 UR12, UR12, 0x1, URZ ;  /* 0x000000010c0c9899 */ /* 0x000fe400080006ff */
[----:B------:R-:W-:Y:S01]  /*1020*/  @!UP1 ULEA UR7, UR37, UR7, 0x18 ;  /* 0x0000000725079291 */ /* 0x000fe2000f8ec0ff */
[----:B------:R-:W-:Y:S01]  /*1030*/  VOTEU.ALL UP1, P0 ;  /* 0x0000000000ff7886 */ /* 0x000fe20000020000 */
[----:B------:R-:W-:Y:S01]  /*1040*/  UISETP.NE.AND UP4, UPT, UR10, URZ, UPT ;  /* 0x000000ff0a00728c */ /* 0x000fe2000bf85270 */
[----:B------:R-:W3:Y:S09]  /*1050*/  FENCE.VIEW.ASYNC.S ;  /* 0x00000000000073c6 */ /* 0x000ef20000000000 */
[----:B---3--:R3:W4:Y:S01]  /*1060*/  @!UP1 SYNCS.EXCH.64 URZ, [UR7+0x250], UR12 ;  /* 0x0002500c07ff95b2 */ /* 0x0087220008000100 */
[----:B--2---:R-:W-:-:S09]  /*1070*/  UISETP.EQ.U32.AND UP1, UPT, UR8, 0x1, UPT ;  /* 0x000000010800788c */ /* 0x004fd2000bf22070 */
[----:B------:R-:W-:Y:S05]  /*1080*/  BRA.U !UP1, `(.L_x_16) ;  /* 0x0000000109087547 */ /* 0x000fea000b800000 */
[----:B-1--4-:R-:W-:Y:S01]  /*1090*/  UCGABAR_ARV ;  /* 0x00000000000079c7 */ /* 0x012fe20008000000 */
[----:B------:R-:W-:Y:S05]  /*10a0*/  BRA `(.L_x_17) ;  /* 0x0000000000047947 */ /* 0x000fea0003800000 */
.L_x_16:
[----:B-1--4-:R-:W-:Y:S01]  /*10b0*/  NOP ;  /* 0x0000000000007918 */ /* 0x012fe20000000000 */
.L_x_17:
[----:B------:R-:W1:Y:S01]  /*10c0*/  S2R R22, SR_CTAID.Y ;  /* 0x0000000000167919 */ /* 0x000e620000002600 */
[----:B------:R-:W-:-:S05]  /*10d0*/  CS2R.32 R115, SR_CgaSize ;  /* 0x0000000000737805 */ /* 0x000fca0000008a00 */
[----:B------:R-:W-:-:S05]  /*10e0*/  IMAD R115, R115, -0xa0, RZ ;  /* 0xffffff6073737824 */ /* 0x000fca00078e02ff */
[----:B---3--:R-:W-:-:S14]  /*10f0*/  R2UR UR7, R115 ;  /* 0x00000000730772ca */ /* 0x008fdc00000e0000 */
[----:B------:R-:W2:Y:S01]  /*1100*/  LDCU UR7, c[0x0][UR7+0x2b4] ;  /* 0x00005680070777ac */ /* 0x000ea20008000800 */
[----:B------:R-:W-:-:S05]  /*1110*/  CS2R.32 R0, SR_CgaSize ;  /* 0x0000000000007805 */ /* 0x000fca0000008a00 */
[----:B------:R-:W-:-:S06]  /*1120*/  IMAD R0, R0, -0xa0, RZ ;  /* 0xffffff6000007824 */ /* 0x000fcc00078e02ff */
[----:B------:R-:W3:Y:S01]  /*1130*/  LDC R0, c[0x0][R0+0x2a4] ;  /* 0x0000a90000007b82 */ /* 0x000ee20000000800 */
[----:B------:R-:W-:Y:S01]  /*1140*/  PRMT R8, RZ, 0x7610, R8 ;  /* 0x00007610ff087816 */ /* 0x000fe20000000008 */
[----:B------:R-:W4:Y:S01]  /*1150*/  S2R R9, SR_CTAID.X ;  /* 0x0000000000097919 */ /* 0x000f220000002500 */
[----:B------:R-:W-:-:S05]  /*1160*/  CS2R.32 R115, SR_CgaSize ;  /* 0x0000000000737805 */ /* 0x000fca0000008a00 */
[----:B------:R-:W-:-:S05]  /*1170*/  IMAD R115, R115, -0xa0, RZ ;  /* 0xffffff6073737824 */ /* 0x000fca00078e02ff */
[----:B------:R-:W-:-:S14]  /*1180*/  R2UR UR8, R115 ;  /* 0x00000000730872ca */ /* 0x000fdc00000e0000 */
[----:B------:R-:W3:Y:S01]  /*1190*/  LDCU UR8, c[0x0][UR8+0x2b0] ;  /* 0x00005600080877ac */ /* 0x000ee20008000800 */
[----:B------:R-:W-:Y:S01]  /*11a0*/  UISETP.NE.AND UP2, UPT, UR10, 0x2, UPT ;  /* 0x000000020a00788c */ /* 0x000fe2000bf45270 */
[----:B------:R-:W2:Y:S01]  /*11b0*/  LDC R11, c[0x0][0xb24] ;  /* 0x0002c900ff0b7b82 */ /* 0x000ea20000000800 */
[----:B------:R-:W-:-:S05]  /*11c0*/  CS2R.32 R2, SR_CgaSize ;  /* 0x0000000000027805 */ /* 0x000fca0000008a00 */
[----:B------:R-:W-:-:S06]  /*11d0*/  IMAD R2, R2, -0xa0, RZ ;  /* 0xffffff6002027824 */ /* 0x000fcc00078e02ff */
[----:B------:R-:W3:Y:S08]  /*11e0*/  LDC R2, c[0x0][R2+0x2a0] ;  /* 0x0000a80002027b82 */ /* 0x000ef00000000800 */
[----:B------:R-:W3:Y:S01]  /*11f0*/  LDC R65, c[0x0][0xb24] ;  /* 0x0002c900ff417b82 */ /* 0x000ee20000000800 */
[----:B-1----:R-:W-:-:S07]  /*1200*/  I2FP.F32.U32 R114, R22 ;  /* 0x0000001600727245 */ /* 0x002fce0000201000 */
[----:B------:R-:W1:Y:S01]  /*1210*/  S2UR UR36, SR_CTAID.Z ;  /* 0x00000000002479c3 */ /* 0x000e620000002700 */
[----:B--2---:R-:W-:Y:S01]  /*1220*/  ISETP.GE.AND P0, PT, R11, 0x1, PT ;  /* 0x000000010b00780c */ /* 0x004fe20003f06270 */
[----:B----4-:R-:W-:Y:S01]  /*1230*/  IMAD.MOV.U32 R23, RZ, RZ, R9 ;  /* 0x000000ffff177224 */ /* 0x010fe200078e0009 */
[----:B------:R-:W-:Y:S01]  /*1240*/  I2FP.F32.U32 R115, R9 ;  /* 0x0000000900737245 */ /* 0x000fe20000201000 */
[----:B------:R-:W-:Y:S01]  /*1250*/  FMUL R114, R114, UR7 ;  /* 0x0000000772727c20 */ /* 0x000fe20008400000 */
[----:B------:R-:W2:Y:S03]  /*1260*/  LDCU UR7, c[0x0][0xb30] ;  /* 0x00016600ff0777ac */ /* 0x000ea60008000800 */
[----:B---3--:R-:W-:Y:S02]  /*1270*/  FMUL R115, R115, UR8 ;  /* 0x0000000873737c20 */ /* 0x008fe40008400000 */
[----:B------:R-:W3:Y:S08]  /*1280*/  F2I.U32.TRUNC.NTZ R114, R114 ;  /* 0x0000007200727305 */ /* 0x000ef0000020f000 */
[----:B------:R-:W4:Y:S01]  /*1290*/  F2I.U32.TRUNC.NTZ R115, R115 ;  /* 0x0000007300737305 */ /* 0x000f22000020f000 */
[----:B--2---:R-:W-:Y:S01]  /*12a0*/  UISETP.NE.AND UP3, UPT, UR7, 0x1, UPT ;  /* 0x000000010700788c */ /* 0x004fe2000bf65270 */
[----:B---3--:R-:W-:-:S05]  /*12b0*/  IADD3 R114, PT, PT, -R114, RZ, RZ ;  /* 0x000000ff72727210 */ /* 0x008fca0007ffe1ff */
[----:B------:R-:W-:Y:S01]  /*12c0*/  IMAD R114, R0, R114, R22 ;  /* 0x0000007200727224 */ /* 0x000fe200078e0216 */
[----:B------:R-:W-:Y:S01]  /*12d0*/  PRMT R0, RZ, 0x7610, R0 ;  /* 0x00007610ff007816 */ /* 0x000fe20000000000 */
[----:B----4-:R-:W-:-:S04]  /*12e0*/  IMAD.MOV R115, RZ, RZ, -R115 ;  /* 0x000000ffff737224 */ /* 0x010fc800078e0a73 */
[----:B------:R-:W-:Y:S01]  /*12f0*/  IMAD R115, R2, R115, R9 ;  /* 0x0000007302737224 */ /* 0x000fe200078e0209 */
[----:B-1----:R-:W-:Y:S06]  /*1300*/  BRA.U UP4, `(.L_x_18) ;  /* 0x0000000104247547 */ /* 0x002fec000b800000 */
[----:B------:R-:W-:Y:S01]  /*1310*/  ISETP.NE.AND P1, PT, R114, RZ, PT ;  /* 0x000000ff7200720c */ /* 0x000fe20003f25270 */
[----:B------:R-:W-:Y:S01]  /*1320*/  IMAD.MOV.U32 R0, RZ, RZ, 0x3 ;  /* 0x00000003ff007424 */ /* 0x000fe200078e00ff */
[C---:B------:R-:W-:Y:S02]  /*1330*/  LOP3.LUT R2, R115.reuse, 0xfffffffe, RZ, 0xc0, !PT ;  /* 0xfffffffe73027812 */ /* 0x040fe400078ec0ff */
[----:B------:R-:W-:Y:S02]  /*1340*/  ISETP.LT.U32.OR P1, PT, R115, 0x2, !P1 ;  /* 0x000000027300780c */ /* 0x000fe40004f21470 */
[----:B------:R-:W-:Y:S02]  /*1350*/  SHF.L.U32 R0, R0, R2, RZ ;  /* 0x0000000200007219 */ /* 0x000fe400000006ff */
[----:B------:R-:W-:Y:S02]  /*1360*/  SEL R4, RZ, 0x1, !P1 ;  /* 0x00000001ff047807 */ /* 0x000fe40004800000 */
[----:B------:R-:W-:-:S05]  /*1370*/  SEL R3, RZ, 0x2, !P1 ;  /* 0x00000002ff037807 */ /* 0x000fca0004800000 */
[----:B------:R-:W-:-:S05]  /*1380*/  IMAD.IADD R3, R4, 0x1, R3 ;  /* 0x0000000104037824 */ /* 0x000fca00078e0203 */
[----:B------:R-:W-:Y:S02]  /*1390*/  PRMT R8, R3, 0x7610, R8 ;  /* 0x0000761003087816 */ /* 0x000fe40000000008 */
.L_x_18:
[----:B------:R-:W-:Y:S05]  /*13a0*/  @!P0 BRA `(.L_x_19) ;  /* 0x0000000000b88947 */ /* 0x000fea0003800000 */
[----:B------:R-:W1:Y:S01]  /*13b0*/  LDC.64 R4, c[0x0][0xb18] ;  /* 0x0002c600ff047b82 */ /* 0x000e620000000a00 */
[----:B------:R-:W-:-:S07]  /*13c0*/  ISETP.NE.AND P0, PT, R11, 0x1, PT ;  /* 0x000000010b00780c */ /* 0x000fce0003f05270 */
[----:B------:R-:W2:Y:S08]  /*13d0*/  LDC R23, c[0x0][0xb0c] ;  /* 0x0002c300ff177b82 */ /* 0x000eb00000000800 */
[----:B------:R-:W3:Y:S08]  /*13e0*/  LDC R14, c[0x0][0x370] ;  /* 0x0000dc00ff0e7b82 */ /* 0x000ef00000000800 */
[----:B------:R-:W4:Y:S01]  /*13f0*/  LDC R13, c[0x0][0x374] ;  /* 0x0000dd00ff0d7b82 */ /* 0x000f220000000800 */
[----:B-1----:R-:W-:-:S07]  /*1400*/  ISETP.NE.AND P1, PT, R4, 0x1, PT ;  /* 0x000000010400780c */ /* 0x002fce0003f25270 */
[----:B------:R-:W3:Y:S01]  /*1410*/  LDC.64 R6, c[0x0][0xb10] ;  /* 0x0002c400ff067b82 */ /* 0x000ee20000000a00 */
[----:B--2---:R-:W-:-:S07]  /*1420*/  ISETP.NE.AND P2, PT, R23, 0x1, PT ;  /* 0x000000011700780c */ /* 0x004fce0003f45270 */
[----:B------:R-:W1:Y:S08]  /*1430*/  LDC R12, c[0x0][0xb20] ;  /* 0x0002c800ff0c7b82 */ /* 0x000e700000000800 */
[----:B------:R-:W2:Y:S01]  /*1440*/  LDC.64 R2, c[0x0][0xb28] ;  /* 0x0002ca00ff027b82 */ /* 0x000ea20000000a00 */
[----:B----4-:R-:W-:-:S04]  /*1450*/  IMAD.HI.U32 R15, R13, R5, RZ ;  /* 0x000000050d0f7227 */ /* 0x010fc800078e00ff */
[----:B------:R-:W-:-:S04]  /*1460*/  IMAD.HI.U32 R5, R22, R5, RZ ;  /* 0x0000000516057227 */ /* 0x000fc800078e00ff */
[----:B---3--:R-:W-:-:S05]  /*1470*/  IMAD.HI.U32 R16, R14, R6, RZ ;  /* 0x000000060e107227 */ /* 0x008fca00078e00ff */
[-C--:B------:R-:W-:Y:S01]  /*1480*/  @P2 SHF.R.U32.HI R14, RZ, R7.reuse, R16 ;  /* 0x00000007ff0e2219 */ /* 0x080fe20000011610 */
[----:B------:R-:W-:Y:S01]  /*1490*/  IMAD.HI.U32 R16, R9, R6, RZ ;  /* 0x0000000609107227 */ /* 0x000fe200078e00ff */
[-C--:B-1----:R-:W-:Y:S02]  /*14a0*/  @P1 SHF.R.U32.HI R13, RZ, R12.reuse, R15 ;  /* 0x0000000cff0d1219 */ /* 0x082fe4000001160f */
[----:B------:R-:W-:Y:S02]  /*14b0*/  SHF.R.U32.HI R5, RZ, R12, R5 ;  /* 0x0000000cff057219 */ /* 0x000fe40000011605 */
[----:B------:R-:W-:Y:S02]  /*14c0*/  SHF.R.U32.HI R16, RZ, R7, R16 ;  /* 0x00000007ff107219 */ /* 0x000fe40000011610 */
[----:B------:R-:W-:Y:S01]  /*14d0*/  SEL R5, R22, R5, !P1 ;  /* 0x0000000516057207 */ /* 0x000fe20004800000 */
[----:B--2---:R-:W-:Y:S01]  /*14e0*/  IMAD.HI.U32 R15, R13, R2, RZ ;  /* 0x000000020d0f7227 */ /* 0x004fe200078e00ff */
[----:B------:R-:W-:-:S03]  /*14f0*/  SEL R16, R9, R16, !P2 ;  /* 0x0000001009107207 */ /* 0x000fc60005000000 */
[----:B------:R-:W-:Y:S01]  /*1500*/  IMAD.HI.U32 R6, R14, R2, RZ ;  /* 0x000000020e067227 */ /* 0x000fe200078e00ff */
[----:B------:R-:W-:-:S04]  /*1510*/  @P0 SHF.R.U32.HI R13, RZ, R3, R15 ;  /* 0x00000003ff0d0219 */ /* 0x000fc8000001160f */
[----:B------:R-:W-:Y:S01]  /*1520*/  @P0 SHF.R.U32.HI R14, RZ, R3, R6 ;  /* 0x00000003ff0e0219 */ /* 0x000fe20000011606 */
[----:B------:R-:W-:-:S04]  /*1530*/  IMAD R13, R13, R11, RZ ;  /* 0x0000000b0d0d7224 */ /* 0x000fc800078e02ff */
[----:B------:R-:W-:Y:S01]  /*1540*/  IMAD R6, R14, R11, RZ ;  /* 0x0000000b0e067224 */ /* 0x000fe200078e02ff */
[----:B------:R-:W-:-:S04]  /*1550*/  ISETP.GE.AND P1, PT, R5, R13, PT ;  /* 0x0000000d0500720c */ /* 0x000fc80003f26270 */
[----:B------:R-:W-:Y:S01]  /*1560*/  ISETP.GE.OR P1, PT, R16, R6, P1 ;  /* 0x000000061000720c */ /* 0x000fe20000f26670 */
[----:B------:R-:W-:-:S05]  /*1570*/  IMAD.HI.U32 R6, R5, R2, RZ ;  /* 0x0000000205067227 */ /* 0x000fca00078e00ff */
[----:B------:R-:W-:-:S04]  /*1580*/  SHF.R.U32.HI R6, RZ, R3, R6 ;  /* 0x00000003ff067219 */ /* 0x000fc80000011606 */
[----:B------:R-:W-:-:S03]  /*1590*/  SEL R6, R5, R6, !P0 ;  /* 0x0000000605067207 */ /* 0x000fc60004000000 */
[----:B------:R-:W-:Y:S01]  /*15a0*/  @!P1 IMAD.HI.U32 R7, R16, R2, RZ ;  /* 0x0000000210079227 */ /* 0x000fe200078e00ff */
[----:B------:R-:W-:-:S04]  /*15b0*/  IADD3 R2, PT, PT, -R6, RZ, RZ ;  /* 0x000000ff06027210 */ /* 0x000fc80007ffe1ff */
[----:B------:R-:W-:Y:S01]  /*15c0*/  @!P1 SHF.R.U32.HI R3, RZ, R3, R7 ;  /* 0x00000003ff039219 */ /* 0x000fe20000011607 */
[----:B------:R-:W-:Y:S01]  /*15d0*/  IMAD R2, R11, R2, R5 ;  /* 0x000000020b027224 */ /* 0x000fe200078e0205 */
[----:B------:R-:W-:Y:S02]  /*15e0*/  IADD3 R7, PT, PT, -R5, RZ, RZ ;  /* 0x000000ff05077210 */ /* 0x000fe40007ffe1ff */
[----:B------:R-:W-:-:S03]  /*15f0*/  @!P1 SEL R3, R16, R3, !P0 ;  /* 0x0000000310039207 */ /* 0x000fc60004000000 */
[----:B------:R-:W-:Y:S02]  /*1600*/  IMAD R7, R4, R7, R22 ;  /* 0x0000000704077224 */ /* 0x000fe400078e0216 */
[--C-:B------:R-:W-:Y:S02]  /*1610*/  @!P1 IMAD.IADD R6, R6, 0x1, -R3.reuse ;  /* 0x0000000106069824 */ /* 0x100fe400078e0a03 */
[----:B------:R-:W-:Y:S01]  /*1620*/  @!P1 IMAD R3, R2, R14, R3 ;  /* 0x0000000e02039224 */ /* 0x000fe200078e0203 */
[----:B------:R-:W-:Y:S01]  /*1630*/  IADD3 R2, PT, PT, -R16, RZ, RZ ;  /* 0x000000ff10027210 */ /* 0x000fe20007ffe1ff */
[----:B------:R-:W-:Y:S02]  /*1640*/  @!P1 IMAD R5, R6, R11, R16 ;  /* 0x0000000b06059224 */ /* 0x000fe400078e0210 */
[----:B------:R-:W-:Y:S02]  /*1650*/  @!P1 IMAD.MOV.U32 R16, RZ, RZ, R3 ;  /* 0x000000ffff109224 */ /* 0x000fe400078e0003 */
[----:B------:R-:W-:-:S02]  /*1660*/  IMAD R2, R23, R2, R9 ;  /* 0x0000000217027224 */ /* 0x000fc400078e0209 */
[----:B------:R-:W-:Y:S02]  /*1670*/  IMAD R22, R5, R4, R7 ;  /* 0x0000000405167224 */ /* 0x000fe400078e0207 */
[----:B------:R-:W-:Y:S02]  /*1680*/  IMAD R23, R16, R23, R2 ;  /* 0x0000001710177224 */ /* 0x000fe400078e0202 */
.L_x_19:
[----:B------:R-:W-:Y:S05]  /*1690*/  BRA.U UP3, `(.L_x_20) ;  /* 0x0000000103407547 */ /* 0x000fea000b800000 */
[----:B------:R-:W1:Y:S08]  /*16a0*/  LDC.64 R4, c[0x0][0xb10] ;  /* 0x0002c400ff047b82 */ /* 0x000e700000000a00 */
[----:B------:R-:W2:Y:S08]  /*16b0*/  LDC.64 R2, c[0x0][0xb18] ;  /* 0x0002c600ff027b82 */ /* 0x000eb00000000a00 */
[----:B------:R-:W3:Y:S08]  /*16c0*/  LDC R6, c[0x0][0xb20] ;  /* 0x0002c800ff067b82 */ /* 0x000ef00000000800 */
[----:B------:R-:W4:Y:S01]  /*16d0*/  LDC R7, c[0x0][0xb0c] ;  /* 0x0002c300ff077b82 */ /* 0x000f220000000800 */
[----:B-1----:R-:W-:-:S05]  /*16e0*/  IMAD.HI.U32 R4, R23, R4, RZ ;  /* 0x0000000417047227 */ /* 0x002fca00078e00ff */
[----:B------:R-:W-:Y:S01]  /*16f0*/  SHF.R.U32.HI R4, RZ, R5, R4 ;  /* 0x00000005ff047219 */ /* 0x000fe20000011604 */
[----:B--2---:R-:W-:Y:S01]  /*1700*/  IMAD.HI.U32 R3, R22, R3, RZ ;  /* 0x0000000316037227 */ /* 0x004fe200078e00ff */
[----:B------:R-:W-:-:S04]  /*1710*/  ISETP.NE.AND P0, PT, R2, 0x1, PT ;  /* 0x000000010200780c */ /* 0x000fc80003f05270 */
[----:B---3--:R-:W-:-:S04]  /*1720*/  SHF.R.U32.HI R3, RZ, R6, R3 ;  /* 0x00000006ff037219 */ /* 0x008fc80000011603 */
[----:B------:R-:W-:Y:S02]  /*1730*/  SEL R3, R22, R3, !P0 ;  /* 0x0000000316037207 */ /* 0x000fe40004000000 */
[----:B----4-:R-:W-:-:S04]  /*1740*/  ISETP.NE.AND P1, PT, R7, 0x1, PT ;  /* 0x000000010700780c */ /* 0x010fc80003f25270 */
[----:B------:R-:W-:-:S05]  /*1750*/  SEL R5, R23, R4, !P1 ;  /* 0x0000000417057207 */ /* 0x000fca0004800000 */
[----:B------:R-:W-:Y:S02]  /*1760*/  IMAD.IADD R4, R3, 0x1, -R5 ;  /* 0x0000000103047824 */ /* 0x000fe400078e0a05 */
[----:B------:R-:W-:Y:S02]  /*1770*/  IMAD.IADD R3, R5, 0x1, -R3 ;  /* 0x0000000105037824 */ /* 0x000fe400078e0a03 */
[----:B------:R-:W-:Y:S02]  /*1780*/  IMAD R23, R4, R7, R23 ;  /* 0x0000000704177224 */ /* 0x000fe400078e0217 */
[----:B------:R-:W-:Y:S02]  /*1790*/  IMAD R22, R3, R2, R22 ;  /* 0x0000000203167224 */ /* 0x000fe400078e0216 */
.L_x_20:
[----:B------:R-:W-:Y:S05]  /*17a0*/  BRA.U !UP1, `(.L_x_21) ;  /* 0x00000001090c7547 */ /* 0x000fea000b800000 */
[----:B------:R-:W-:Y:S01]  /*17b0*/  UCGABAR_WAIT ;  /* 0x0000000000007dc7 */ /* 0x000fe20008000000 */
[----:B------:R-:W-:Y:S01]  /*17c0*/  CCTL.IVALL ;  /* 0x00000000ff00798f */ /* 0x000fe20002000000 */
[----:B------:R-:W-:Y:S05]  /*17d0*/  BRA `(.L_x_22) ;  /* 0x0000000000047947 */ /* 0x000fea0003800000 */
.L_x_21:
[----:B------:R-:W-:Y:S06]  /*17e0*/  BAR.SYNC.DEFER_BLOCKING 0x0 ;  /* 0x0000000000007b1d */ /* 0x000fec0000010000 */
.L_x_22:
[----:B------:R-:W-:Y:S05]  /*17f0*/  BRA.U UP2, `(.L_x_23) ;  /* 0x0000001d02b87547 */ /* 0x000fea000b800000 */
[----:B------:R-:W1:Y:S01]  /*1800*/  LDCU UR4, c[0x0][0x38c] ;  /* 0x00007180ff0477ac */ /* 0x000e620008000800 */
[----:B------:R-:W2:Y:S01]  /*1810*/  LDC R8, c[0x0][0x370] ;  /* 0x0000dc00ff087b82 */ /* 0x000ea20000000800 */
[----:B------:R-:W-:Y:S02]  /*1820*/  IMAD.SHL.U32 R16, R9, 0x40, RZ ;  /* 0x0000004009107824 */ /* 0x000fe400078e00ff */
[----:B------:R-:W-:Y:S01]  /*1830*/  HFMA2 R14, -RZ, RZ, 0, 0 ;  /* 0x00000000ff0e7431 */ /* 0x000fe200000001ff */
[----:B------:R-:W-:Y:S01]  /*1840*/  UISETP.NE.AND UP1, UPT, UR10, URZ, UPT ;  /* 0x000000ff0a00728c */ /* 0x000fe2000bf25270 */
[----:B------:R-:W-:Y:S01]  /*1850*/  ISETP.NE.AND P4, PT, R10, RZ, P5 ;  /* 0x000000ff0a00720c */ /* 0x000fe20002f85270 */
[----:B------:R-:W-:Y:S01]  /*1860*/  IMAD.MOV.U32 R15, RZ, RZ, 0x1 ;  /* 0x00000001ff0f7424 */ /* 0x000fe200078e00ff */
[----:B------:R-:W-:Y:S01]  /*1870*/  CS2R R12, SRZ ;  /* 0x00000000000c7805 */ /* 0x000fe2000001ff00 */
[----:B------:R-:W-:Y:S01]  /*1880*/  IMAD.MOV.U32 R11, RZ, RZ, 0x1 ;  /* 0x00000001ff0b7424 */ /* 0x000fe200078e00ff */
[----:B------:R-:W3:Y:S01]  /*1890*/  LDC R0, c[0x0][0x374] ;  /* 0x0000dd00ff007b82 */ /* 0x000ee20000000800 */
[----:B------:R-:W-:Y:S01]  /*18a0*/  LOP3.LUT R16, R16, 0x40, RZ, 0xc0, !PT ;  /* 0x0000004010107812 */ /* 0x000fe200078ec0ff */
[----:B------:R-:W4:Y:S01]  /*18b0*/  LDCU.64 UR14, c[0x0][0x348] ;  /* 0x00006900ff0e77ac */ /* 0x000f220008000a00 */
[----:B------:R-:W-:Y:S01]  /*18c0*/  USEL UR22, UR6, 0x2, UP1 ;  /* 0x0000000206167887 */ /* 0x000fe20008800000 */
[----:B------:R-:W-:Y:S01]  /*18d0*/  UMOV UR23, URZ ;  /* 0x000000ff00177c82 */ /* 0x000fe20008000000 */
[----:B-1----:R-:W-:-:S04]  /*18e0*/  UIADD3 UR5, UPT, UPT, UR4, 0x3f, URZ ;  /* 0x0000003f04057890 */ /* 0x002fc8000fffe0ff */
[----:B------:R-:W-:-:S04]  /*18f0*/  USHF.R.S32.HI UR7, URZ, 0x1f, UR5 ;  /* 0x0000001fff077899 */ /* 0x000fc80008011405 */
[----:B------:R-:W-:Y:S02]  /*1900*/  ULEA.HI UR7, UR7, UR5, URZ, 0x6 ;  /* 0x0000000507077291 */ /* 0x000fe4000f8f30ff */
[----:B------:R-:W-:Y:S02]  /*1910*/  UIADD3 UR5, UPT, UPT, UR4, -0x1, URZ ;  /* 0xffffffff04057890 */ /* 0x000fe4000fffe0ff */
[----:B------:R-:W-:Y:S02]  /*1920*/  USHF.R.S32.HI UR7, URZ, 0x6, UR7 ;  /* 0x00000006ff077899 */ /* 0x000fe40008011407 */
[----:B------:R-:W-:Y:S02]  /*1930*/  UISETP.GE.U32.AND UP2, UPT, UR5, -0x7f, UPT ;  /* 0xffffff810500788c */ /* 0x000fe4000bf46070 */
[----:B------:R-:W-:Y:S02]  /*1940*/  UISETP.LT.U32.AND UP0, UPT, UR7, 0x1a, UPT ;  /* 0x0000001a0700788c */ /* 0x000fe4000bf01070 */
[----:B------:R-:W-:-:S02]  /*1950*/  UIADD3 UR4, UPT, UPT, UR4, 0x7e, URZ ;  /* 0x0000007e04047890 */ /* 0x000fc4000fffe0ff */
[----:B------:R-:W-:-:S04]  /*1960*/  USEL UR5, UR7, 0x1a, UP0 ;  /* 0x0000001a07057887 */ /* 0x000fc80008000000 */
[----:B------:R-:W-:Y:S02]  /*1970*/  UIADD3 UR21, UPT, UPT, UR5, -0x1, URZ ;  /* 0xffffffff05157890 */ /* 0x000fe4000fffe0ff */
[----:B------:R-:W-:Y:S02]  /*1980*/  @UP2 UIADD3 UR21, UPT, UPT, UR5, URZ, URZ ;  /* 0x000000ff05152290 */ /* 0x000fe4000fffe0ff */
[----:B------:R-:W-:Y:S02]  /*1990*/  UIADD3 UR24, UPT, UPT, UR7, -UR5, URZ ;  /* 0x8000000507187290 */ /* 0x000fe4000fffe0ff */
[----:B------:R-:W-:Y:S02]  /*19a0*/  UIADD3 UR13, UPT, UPT, UR21, 0x1, URZ ;  /* 0x00000001150d7890 */ /* 0x000fe4000fffe0ff */
[----:B--2-4-:R-:W-:-:S12]  /*19b0*/  UIADD3 UR21, UPT, UPT, -UR21, URZ, URZ ;  /* 0x000000ff15157290 */ /* 0x014fd8000fffe1ff */
.L_x_43:
[----:B------:R-:W-:Y:S01]  /*19c0*/  UISETP.NE.AND UP0, UPT, UR37, URZ, UPT ;  /* 0x000000ff2500728c */ /* 0x000fe2000bf05270 */
[----:B------:R-:W1:Y:S08]  /*19d0*/  S2UR UR37, SR_CgaCtaId ;  /* 0x00000000002579c3 */ /* 0x000e700000008800 */
[----:B------:R-:W-:Y:S05]  /*19e0*/  BRA.U UP0, `(.L_x_24) ;  /* 0x0000000100347547 */ /* 0x000fea000b800000 */
[----:B------:R-:W2:Y:S01]  /*19f0*/  S2R R2, SR_CgaCtaId ;  /* 0x0000000000027919 */ /* 0x000ea20000008800 */
[----:B------:R-:W-:-:S04]  /*1a00*/  MOV R3, 0x400 ;  /* 0x0000040000037802 */ /* 0x000fc80000000f00 */
[----:B--2---:R-:W-:Y:S02]  /*1a10*/  LEA R2, R2, R3, 0x18 ;  /* 0x0000000302027211 */ /* 0x004fe400078ec0ff */
[----:B------:R-:W-:-:S03]  /*1a20*/  SHF.L.U32 R3, R11, 0x1f, RZ ;  /* 0x0000001f0b037819 */ /* 0x000fc600000006ff */
[----:B------:R-:W-:-:S04]  /*1a30*/  IMAD R2, R12, 0x8, R2 ;  /* 0x000000080c027824 */ /* 0x000fc800078e0202 */
[----:B------:R-:W2:Y:S02]  /*1a40*/  SYNCS.PHASECHK.TRANS64.TRYWAIT P0, [R2+URZ+0x240], R3 ;  /* 0x00024003020075a7 */ /* 0x000ea400080011ff */
[----:B--2---:R-:W-:Y:S05]  /*1a50*/  @!P0 BRA `(.L_x_25) ;  /* 0x0000009400948947 */ /* 0x004fea0003800000 */
.L_x_243:
[----:B------:R-:W-:Y:S01]  /*1a60*/  VIADD R12, R12, 0x1 ;  /* 0x000000010c0c7836 */ /* 0x000fe20000000000 */
[----:B------:R2:W-:Y:S04]  /*1a70*/  SYNCS.ARRIVE.TRANS64.A1T0 RZ, [R2+URZ+0x230], RZ ;  /* 0x000230ff02ff79a7 */ /* 0x0005e800081000ff */
[----:B------:R-:W-:-:S04]  /*1a80*/  ISETP.NE.AND P0, PT, R12, 0x2, PT ;  /* 0x000000020c00780c */ /* 0x000fc80003f05270 */
[----:B------:R-:W-:Y:S02]  /*1a90*/  SEL R12, R12, RZ, P0 ;  /* 0x000000ff0c0c7207 */ /* 0x000fe40000000000 */
[----:B--2---:R-:W-:-:S04]  /*1aa0*/  SEL R2, RZ, 0x1, P0 ;  /* 0x00000001ff027807 */ /* 0x004fc80000000000 */
[----:B------:R-:W-:-:S07]  /*1ab0*/  LOP3.LUT R11, R11, R2, RZ, 0x3c, !PT ;  /* 0x000000020b0b7212 */ /* 0x000fce00078e3cff */
.L_x_24:
[----:B------:R-:W-:Y:S01]  /*1ac0*/  UMOV UR6, 0x400 ;  /* 0x0000040000067882 */ /* 0x000fe20000000000 */
[----:B------:R-:W-:Y:S01]  /*1ad0*/  SHF.L.U32 R2, R15, 0x1f, RZ ;  /* 0x0000001f0f027819 */ /* 0x000fe200000006ff */
[----:B-1----:R-:W-:Y:S01]  /*1ae0*/  ULEA UR6, UR37, UR6, 0x18 ;  /* 0x0000000625067291 */ /* 0x002fe2000f8ec0ff */
[C---:B------:R-:W-:Y:S01]  /*1af0*/  R2UR UR9, R16.reuse ;  /* 0x00000000100972ca */ /* 0x040fe200000e0000 */
[----:B------:R-:W-:Y:S01]  /*1b00*/  UISETP.GE.U32.AND UP0, UPT, UR4, 0x7f, UPT ;  /* 0x0000007f0400788c */ /* 0x000fe2000bf06070 */
[----:B------:R-:W-:Y:S01]  /*1b10*/  R2UR UR11, R16 ;  /* 0x00000000100b72ca */ /* 0x000fe200000e0000 */
[----:B------:R-:W-:Y:S01]  /*1b20*/  ULEA UR8, UR23, UR6, 0x3 ;  /* 0x0000000617087291 */ /* 0x000fe2000f8e18ff */
[----:B------:R-:W-:-:S08]  /*1b30*/  UMOV UR25, URZ ;  /* 0x000000ff00197c82 */ /* 0x000fd00008000000 */
[----:B------:R1:W2:Y:S01]  /*1b40*/  SYNCS.PHASECHK.TRANS64.TRYWAIT P0, [UR8+0xd0], R2 ;  /* 0x0000d002ff0075a7 */ /* 0x0002a20008001108 */
[----:B------:R-:W-:-:S13]  /*1b50*/  R2UR UR8, R22 ;  /* 0x00000000160872ca */ /* 0x000fda00000e0000 */
[----:B------:R-:W-:Y:S01]  /*1b60*/  ULEA UR11, UR8, UR11, 0x7 ;  /* 0x0000000b080b7291 */ /* 0x000fe2000f8e38ff */
[----:B-1----:R-:W-:-:S05]  /*1b70*/  LEA.HI R2, R23, R23, RZ, 0x1 ;  /* 0x0000001717027211 */ /* 0x002fca00078f08ff */
[----:B------:R-:W-:-:S05]  /*1b80*/  IMAD.SHL.U32 R2, R2, 0x40, RZ ;  /* 0x0000004002027824 */ /* 0x000fca00078e00ff */
[----:B------:R-:W-:-:S13]  /*1b90*/  R2UR UR35, R2 ;  /* 0x00000000022372ca */ /* 0x000fda00000e0000 */
[----:B------:R-:W-:Y:S01]  /*1ba0*/  ULOP3.LUT UR35, UR9, 0xffffff80, UR35, 0xf8, !UPT ;  /* 0xffffff8009237892 */ /* 0x000fe2000f8ef823 */
[----:B------:R-:W-:Y:S11]  /*1bb0*/  BRA.U !UP0, `(.L_x_26) ;  /* 0x0000000108bc7547 */ /* 0x000ff6000b800000 */
[----:B------:R-:W-:Y:S01]  /*1bc0*/  UMOV UR16, UR21 ;  /* 0x0000001500107c82 */ /* 0x000fe20008000000 */
[----:B------:R-:W-:Y:S01]  /*1bd0*/  UMOV UR17, UR23 ;  /* 0x0000001700117c82 */ /* 0x000fe20008000000 */
[----:B------:R-:W-:-:S05]  /*1be0*/  UMOV UR34, URZ ;  /* 0x000000ff00227c82 */ /* 0x000fca0008000000 */
.L_x_32:
[----:B------:R-:W-:Y:S01]  /*1bf0*/  ULEA UR33, UR17, UR6, 0x3 ;  /* 0x0000000611217291 */ /* 0x000fe2000f8e18ff */
[----:B------:R-:W-:Y:S01]  /*1c00*/  @P5 MOV R3, 0x4000 ;  /* 0x0000400000035802 */ /* 0x000fe20000000f00 */
[----:B-12-4-:R-:W-:Y:S10]  /*1c10*/  @P0 BRA `(.L_x_27) ;  /* 0x00000000000c0947 */ /* 0x016ff40003800000 */
[----:B------:R-:W-:-:S04]  /*1c20*/  SHF.L.U32 R4, R15, 0x1f, RZ ;  /* 0x0000001f0f047819 */ /* 0x000fc800000006ff */
[----:B------:R-:W1:Y:S02]  /*1c30*/  SYNCS.PHASECHK.TRANS64.TRYWAIT P0, [UR33+0xd0], R4 ;  /* 0x0000d004ff0075a7 */ /* 0x000e640008001121 */
[----:B-1----:R-:W-:Y:S05]  /*1c40*/  @!P0 BRA `(.L_x_28) ;  /* 0x00000094002c8947 */ /* 0x002fea0003800000 */
.L_x_27:
[----:B------:R2:W-:Y:S01]  /*1c50*/  @P5 SYNCS.ARRIVE.TRANS64 RZ, [UR33], R3 ;  /* 0x00000003ffff59a7 */ /* 0x0005e20008000021 */
[----:B------:R-:W-:Y:S02]  /*1c60*/  ULOP3.LUT UR8, UR22, 0x2, URZ, 0xfc, !UPT ;  /* 0x0000000216087892 */ /* 0x000fe4000f8efcff */
[----:B------:R-:W-:Y:S02]  /*1c70*/  UIADD3 UR16, UPT, UPT, UR16, 0x1, URZ ;  /* 0x0000000110107890 */ /* 0x000fe4000fffe0ff */
[----:B------:R-:W-:Y:S02]  /*1c80*/  UISETP.NE.AND UP0, UPT, UR8, 0x2, UPT ;  /* 0x000000020800788c */ /* 0x000fe4000bf05270 */
[----:B------:R-:W-:-:S07]  /*1c90*/  UISETP.NE.AND UP2, UPT, UR16, 0x1, UPT ;  /* 0x000000011000788c */ /* 0x000fce000bf45270 */
[----:B------:R-:W-:Y:S05]  /*1ca0*/  BRA.U UP0, `(.L_x_29) ;  /* 0x0000000100047547 */ /* 0x000fea000b800000 */
[----:B------:R-:W-:Y:S05]  /*1cb0*/  BPT.TRAP 0x1 ;  /* 0x000000040000795c */ /* 0x000fea0000300000 */
.L_x_29:
[----:B------:R-:W-:Y:S04]  /*1cc0*/  BSSY.RECONVERGENT B0, `(.L_x_30) ;  /* 0x0000003000007945 */ /* 0x000fe80003800200 */
[----:B------:R-:W-:Y:S05]  /*1cd0*/  @!P4 BRA `(.L_x_31) ;  /* 0x000000000004c947 */ /* 0x000fea0003800000 */
[----:B------:R-:W-:Y:S05]  /*1ce0*/  BPT.TRAP 0x1 ;  /* 0x000000040000795c */ /* 0x000fea0000300000 */
.L_x_31:
[----:B------:R-:W-:Y:S05]  /*1cf0*/  BSYNC.RECONVERGENT B0 ;  /* 0x0000000000007941 */ /* 0x000fea0003800200 */
.L_x_30:
[----:B------:R-:W-:Y:S02]  /*1d00*/  UIADD3 UR23, UPT, UPT, UR17, 0x1, URZ ;  /* 0x0000000111177890 */ /* 0x000fe4000fffe0ff */
[----:B------:R-:W-:Y:S02]  /*1d10*/  UIADD3 UR28, UP1, UPT, UR14, 0x80, URZ ;  /* 0x000000800e1c7890 */ /* 0x000fe4000ff3e0ff */
[----:B------:R-:W-:Y:S02]  /*1d20*/  UISETP.NE.AND UP0, UPT, UR23, 0x1a, UPT ;  /* 0x0000001a1700788c */ /* 0x000fe4000bf05270 */
[----:B------:R-:W-:Y:S02]  /*1d30*/  ULOP3.LUT UR33, UR33, 0xfefffff8, URZ, 0xc0, !UPT ;  /* 0xfefffff821217892 */ /* 0x000fe4000f8ec0ff */
[----:B------:R-:W-:Y:S02]  /*1d40*/  USEL UR9, URZ, 0x1, UP0 ;  /* 0x00000001ff097887 */ /* 0x000fe40008000000 */
[----:B------:R-:W-:-:S02]  /*1d50*/  USEL UR23, UR23, URZ, UP0 ;  /* 0x000000ff17177287 */ /* 0x000fc40008000000 */
[----:B------:R-:W-:Y:S02]  /*1d60*/  UIADD3 UR26, UP0, UPT, UR14, 0x180, URZ ;  /* 0x000001800e1a7890 */ /* 0x000fe4000ff1e0ff */
[----:B------:R-:W-:Y:S01]  /*1d70*/  ULEA UR8, UR23, UR6, 0x3 ;  /* 0x0000000617087291 */ /* 0x000fe2000f8e18ff */
[----:B------:R-:W-:Y:S01]  /*1d80*/  LOP3.LUT R15, R15, UR9, RZ, 0x3c, !PT ;  /* 0x000000090f0f7c12 */ /* 0x000fe2000f8e3cff */
[----:B------:R-:W-:Y:S02]  /*1d90*/  UIADD3.X UR29, UPT, UPT, URZ, UR15, URZ, UP1, !UPT ;  /* 0x0000000fff1d7290 */ /* 0x000fe40008ffe4ff */
[----:B------:R-:W-:Y:S01]  /*1da0*/  UIADD3.X UR27, UPT, UPT, URZ, UR15, URZ, UP0, !UPT ;  /* 0x0000000fff1b7290 */ /* 0x000fe200087fe4ff */
[----:B-1----:R-:W-:Y:S01]  /*1db0*/  SHF.L.U32 R2, R15, 0x1f, RZ ;  /* 0x0000001f0f027819 */ /* 0x002fe200000006ff */
[----:B------:R-:W-:Y:S01]  /*1dc0*/  UMOV UR18, 0x0 ;  /* 0x0000000000127882 */ /* 0x000fe20000000000 */
[----:B------:R-:W-:Y:S01]  /*1dd0*/  UMOV UR19, 0x10000000 ;  /* 0x1000000000137882 */ /* 0x000fe20000000000 */
[----:B------:R-:W-:Y:S01]  /*1de0*/  UMOV UR10, UR34 ;  /* 0x00000022000a7c82 */ /* 0x000fe20008000000 */
[----:B------:R1:W4:Y:S01]  /*1df0*/  SYNCS.PHASECHK.TRANS64.TRYWAIT P0, [UR8+0xd0], R2 ;  /* 0x0000d002ff0075a7 */ /* 0x0003220008001108 */
[----:B------:R-:W-:Y:S01]  /*1e00*/  ULEA UR8, UR17, UR6, 0xc ;  /* 0x0000000611087291 */ /* 0x000fe2000f8e60ff */
[----:B------:R-:W-:Y:S01]  /*1e10*/  UMOV UR12, UR36 ;  /* 0x00000024000c7c82 */ /* 0x000fe20008000000 */
[----:B------:R-:W-:-:S02]  /*1e20*/  UMOV UR9, UR33 ;  /* 0x0000002100097c82 */ /* 0x000fc40008000000 */
[----:B------:R-:W-:Y:S02]  /*1e30*/  UIADD3 UR32, UPT, UPT, UR8, 0x4400, URZ ;  /* 0x0000440008207890 */ /* 0x000fe4000fffe0ff */
[----:B------:R-:W-:Y:S01]  /*1e40*/  UIADD3 UR8, UPT, UPT, UR8, 0x1e400, URZ ;  /* 0x0001e40008087890 */ /* 0x000fe2000fffe0ff */
[----:B------:R-:W-:Y:S01]  /*1e50*/  UMOV UR25, UR13 ;  /* 0x0000000d00197c82 */ /* 0x000fe20008000000 */
[----:B------:R-:W-:-:S05]  /*1e60*/  UMOV UR17, UR23 ;  /* 0x0000001700117c82 */ /* 0x000fca0008000000 */
[----:B------:R2:W-:Y:S02]  /*1e70*/  UTMALDG.3D.2CTA [UR32], [UR28], desc[UR18] ;  /* 0x000012201c0075b4 */ /* 0x0005e40008211000 */
[----:B------:R1:W-:Y:S01]  /*1e80*/  UTMALDG.3D.2CTA [UR8], [UR26], desc[UR18] ;  /* 0x000012081a0075b4 */ /* 0x0003e20008211000 */
[----:B--2---:R-:W-:Y:S01]  /*1e90*/  UIADD3 UR34, UPT, UPT, UR34, 0x40, URZ ;  /* 0x0000004022227890 */ /* 0x004fe2000fffe0ff */
[----:B------:R-:W-:Y:S11]  /*1ea0*/  BRA.U UP2, `(.L_x_32) ;  /* 0xfffffffd02507547 */ /* 0x000ff6000b83ffff */
.L_x_26:
[----:B--2-4-:R-:W-:Y:S01]  /*1eb0*/  PLOP3.LUT P0, PT, PT, PT, UP5, 0x80, 0x8 ;  /* 0x000000000008781c */ /* 0x014fe20003f0f058 */
[----:B-1----:R-:W-:Y:S01]  /*1ec0*/  ULEA UR8, UR23, UR6, 0x3 ;  /* 0x0000000617087291 */ /* 0x002fe2000f8e18ff */
[----:B------:R-:W-:Y:S01]  /*1ed0*/  SHF.L.U32 R2, R15, 0x1f, RZ ;  /* 0x0000001f0f027819 */ /* 0x000fe200000006ff */
[----:B------:R-:W-:-:S10]  /*1ee0*/  UISETP.GT.AND UP0, UPT, UR7, UR5, UPT ;  /* 0x000000050700728c */ /* 0x000fd4000bf04270 */
[----:B------:R-:W-:Y:S01]  /*1ef0*/  @!P0 SYNCS.ARRIVE.TRANS64.A1T0 RZ, [UR6+0x1c8], RZ ;  /* 0x0001c8ffffff89a7 */ /* 0x000fe20008100006 */
[----:B------:R1:W2:Y:S01]  /*1f00*/  SYNCS.PHASECHK.TRANS64.TRYWAIT P0, [UR8+0xd0], R2 ;  /* 0x0000d002ff0075a7 */ /* 0x0002a20008001108 */
[----:B------:R-:W-:Y:S05]  /*1f10*/  BRA.U !UP0, `(.L_x_33) ;  /* 0x0000000108bc7547 */ /* 0x000fea000b800000 */
[----:B------:R-:W-:Y:S01]  /*1f20*/  UIADD3 UR26, UPT, UPT, UR24, UR25, URZ ;  /* 0x00000019181a7290 */ /* 0x000fe2000fffe0ff */
[----:B------:R-:W-:-:S11]  /*1f30*/  UMOV UR27, UR23 ;  /* 0x00000017001b7c82 */ /* 0x000fd60008000000 */
.L_x_39:
[----:B------:R-:W-:Y:S01]  /*1f40*/  ULEA UR17, UR27, UR6, 0x3 ;  /* 0x000000061b117291 */ /* 0x000fe2000f8e18ff */
[----:B--2---:R-:W-:Y:S01]  /*1f50*/  @P5 MOV R3, 0x4000 ;  /* 0x0000400000035802 */ /* 0x004fe20000000f00 */
[----:B-12---:R-:W-:Y:S10]  /*1f60*/  @P0 BRA `(.L_x_34) ;  /* 0x00000000000c0947 */ /* 0x006ff40003800000 */
[----:B------:R-:W-:-:S04]  /*1f70*/  SHF.L.U32 R4, R15, 0x1f, RZ ;  /* 0x0000001f0f047819 */ /* 0x000fc800000006ff */
[----:B------:R-:W2:Y:S02]  /*1f80*/  SYNCS.PHASECHK.TRANS64.TRYWAIT P0, [UR17+0xd0], R4 ;  /* 0x0000d004ff0075a7 */ /* 0x000ea40008001111 */
[----:B--2---:R-:W-:Y:S05]  /*1f90*/  @!P0 BRA `(.L_x_35) ;  /* 0x0000009000708947 */ /* 0x004fea0003800000 */
.L_x_34:
[----:B------:R2:W-:Y:S01]  /*1fa0*/  @P5 SYNCS.ARRIVE.TRANS64 RZ, [UR17], R3 ;  /* 0x00000003ffff59a7 */ /* 0x0005e20008000011 */
[----:B------:R-:W-:-:S04]  /*1fb0*/  ULOP3.LUT UR8, UR22, 0x2, URZ, 0xfc, !UPT ;  /* 0x0000000216087892 */ /* 0x000fc8000f8efcff */
[----:B------:R-:W-:-:S09]  /*1fc0*/  UISETP.NE.AND UP0, UPT, UR8, 0x2, UPT ;  /* 0x000000020800788c */ /* 0x000fd2000bf05270 */
[----:B------:R-:W-:Y:S05]  /*1fd0*/  BRA.U UP0, `(.L_x_36) ;  /* 0x0000000100047547 */ /* 0x000fea000b800000 */
[----:B------:R-:W-:Y:S05]  /*1fe0*/  BPT.TRAP 0x1 ;  /* 0x000000040000795c */ /* 0x000fea0000300000 */
.L_x_36:
[----:B------:R-:W-:Y:S04]  /*1ff0*/  BSSY.RECONVERGENT B0, `(.L_x_37) ;  /* 0x0000003000007945 */ /* 0x000fe80003800200 */
[----:B------:R-:W-:Y:S05]  /*2000*/  @!P4 BRA `(.L_x_38) ;  /* 0x000000000004c947 */ /* 0x000fea0003800000 */
[----:B------:R-:W-:Y:S05]  /*2010*/  BPT.TRAP 0x1 ;  /* 0x000000040000795c */ /* 0x000fea0000300000 */
.L_x_38:
[----:B------:R-:W-:Y:S05]  /*2020*/  BSYNC.RECONVERGENT B0 ;  /* 0x0000000000007941 */ /* 0x000fea0003800200 */
.L_x_37:
[----:B------:R-:W-:Y:S02]  /*2030*/  UIADD3 UR23, UPT, UPT, UR27, 0x1, URZ ;  /* 0x000000011b177890 */ /* 0x000fe4000fffe0ff */
[----:B------:R-:W-:Y:S02]  /*2040*/  UIADD3 UR32, UP1, UPT, UR14, 0x80, URZ ;  /* 0x000000800e207890 */ /* 0x000fe4000ff3e0ff */
[----:B------:R-:W-:Y:S02]  /*2050*/  UISETP.NE.AND UP0, UPT, UR23, 0x1a, UPT ;  /* 0x0000001a1700788c */ /* 0x000fe4000bf05270 */
[----:B------:R-:W-:Y:S02]  /*2060*/  USHF.L.U32 UR18, UR25, 0x6, URZ ;  /* 0x0000000619127899 */ /* 0x000fe400080006ff */
[----:B------:R-:W-:Y:S02]  /*2070*/  USEL UR9, URZ, 0x1, UP0 ;  /* 0x00000001ff097887 */ /* 0x000fe40008000000 */
[----:B------:R-:W-:-:S02]  /*2080*/  USEL UR23, UR23, URZ, UP0 ;  /* 0x000000ff17177287 */ /* 0x000fc40008000000 */
[----:B------:R-:W-:Y:S02]  /*2090*/  UIADD3 UR30, UP0, UPT, UR14, 0x180, URZ ;  /* 0x000001800e1e7890 */ /* 0x000fe4000ff1e0ff */
[----:B------:R-:W-:Y:S01]  /*20a0*/  ULEA UR8, UR23, UR6, 0x3 ;  /* 0x0000000617087291 */ /* 0x000fe2000f8e18ff */
[----:B------:R-:W-:Y:S01]  /*20b0*/  LOP3.LUT R15, R15, UR9, RZ, 0x3c, !PT ;  /* 0x000000090f0f7c12 */ /* 0x000fe2000f8e3cff */
[----:B------:R-:W-:Y:S02]  /*20c0*/  ULOP3.LUT UR17, UR17, 0xfefffff8, URZ, 0xc0, !UPT ;  /* 0xfefffff811117892 */ /* 0x000fe4000f8ec0ff */
[----:B------:R-:W-:Y:S01]  /*20d0*/  UIADD3.X UR33, UPT, UPT, URZ, UR15, URZ, UP1, !UPT ;  /* 0x0000000fff217290 */ /* 0x000fe20008ffe4ff */
[----:B-1----:R-:W-:Y:S01]  /*20e0*/  SHF.L.U32 R2, R15, 0x1f, RZ ;  /* 0x0000001f0f027819 */ /* 0x002fe200000006ff */
[----:B------:R-:W-:Y:S01]  /*20f0*/  UIADD3.X UR31, UPT, UPT, URZ, UR15, URZ, UP0, !UPT ;  /* 0x0000000fff1f7290 */ /* 0x000fe200087fe4ff */
[----:B------:R-:W-:Y:S02]  /*2100*/  UMOV UR28, 0x0 ;  /* 0x00000000001c7882 */ /* 0x000fe40000000000 */
[----:B------:R4:W1:Y:S01]  /*2110*/  SYNCS.PHASECHK.TRANS64.TRYWAIT P0, [UR8+0xd0], R2 ;  /* 0x0000d002ff0075a7 */ /* 0x0008620008001108 */
[----:B------:R-:W-:Y:S01]  /*2120*/  ULEA UR8, UR27, UR6, 0xc ;  /* 0x000000061b087291 */ /* 0x000fe2000f8e60ff */
[----:B------:R-:W-:Y:S01]  /*2130*/  UMOV UR29, 0x10000000 ;  /* 0x10000000001d7882 */ /* 0x000fe20000000000 */
[----:B------:R-:W-:-:S02]  /*2140*/  UMOV UR19, UR35 ;  /* 0x0000002300137c82 */ /* 0x000fc40008000000 */
[----:B------:R-:W-:Y:S02]  /*2150*/  UIADD3 UR16, UPT, UPT, UR8, 0x4400, URZ ;  /* 0x0000440008107890 */ /* 0x000fe4000fffe0ff */
[----:B------:R-:W-:Y:S01]  /*2160*/  UIADD3 UR8, UPT, UPT, UR8, 0x1e400, URZ ;  /* 0x0001e40008087890 */ /* 0x000fe2000fffe0ff */
[----:B------:R-:W-:Y:S01]  /*2170*/  UMOV UR20, UR36 ;  /* 0x0000002400147c82 */ /* 0x000fe20008000000 */
[----:B------:R-:W-:Y:S01]  /*2180*/  UMOV UR12, UR36 ;  /* 0x00000024000c7c82 */ /* 0x000fe20008000000 */
[----:B------:R-:W-:Y:S01]  /*2190*/  UMOV UR9, UR17 ;  /* 0x0000001100097c82 */ /* 0x000fe20008000000 */
[----:B------:R-:W-:Y:S01]  /*21a0*/  UMOV UR10, UR18 ;  /* 0x00000012000a7c82 */ /* 0x000fe20008000000 */
[----:B------:R-:W-:Y:S02]  /*21b0*/  UIADD3 UR25, UPT, UPT, UR25, 0x1, URZ ;  /* 0x0000000119197890 */ /* 0x000fe4000fffe0ff */
[----:B------:R4:W-:Y:S01]  /*21c0*/  UTMALDG.3D.2CTA [UR16], [UR32], desc[UR28] ;  /* 0x00001c10200075b4 */ /* 0x0009e20008211000 */
[----:B------:R-:W-:Y:S01]  /*21d0*/  UMOV UR27, UR23 ;  /* 0x00000017001b7c82 */ /* 0x000fe20008000000 */
[----:B------:R-:W-:Y:S01]  /*21e0*/  UISETP.NE.AND UP0, UPT, UR25, UR26, UPT ;  /* 0x0000001a1900728c */ /* 0x000fe2000bf05270 */
[----:B------:R4:W-:Y:S08]  /*21f0*/  UTMALDG.3D.2CTA [UR8], [UR30], desc[UR28] ;  /* 0x00001c081e0075b4 */ /* 0x0009f00008211000 */
[----:B----4-:R-:W-:Y:S05]  /*2200*/  BRA.U UP0, `(.L_x_39) ;  /* 0xfffffffd004c7547 */ /* 0x010fea000b83ffff */
.L_x_33:
[C---:B-1----:R-:W-:Y:S01]  /*2210*/  LEA R2, R14.reuse, UR6, 0x3 ;  /* 0x000000060e027c11 */ /* 0x042fe2000f8e18ff */
[----:B------:R-:W-:Y:S01]  /*2220*/  NOP ;  /* 0x0000000000007918 */ /* 0x000fe20000000000 */
[----:B--2---:R-:W-:Y:S02]  /*2230*/  SHF.L.U32 R3, R13, 0x1f, RZ ;  /* 0x0000001f0d037819 */ /* 0x004fe400000006ff */
[----:B------:R-:W-:Y:S02]  /*2240*/  LEA R4, R14, UR6, 0x4 ;  /* 0x000000060e047c11 */ /* 0x000fe4000f8e20ff */
[----:B------:R-:W1:Y:S02]  /*2250*/  SYNCS.PHASECHK.TRANS64.TRYWAIT P0, [R2+URZ+0x1d0], R3 ;  /* 0x0001d003020075a7 */ /* 0x000e6400080011ff */
[----:B-1----:R-:W-:Y:S05]  /*2260*/  @!P0 BRA `(.L_x_40) ;  /* 0x0000008c00d48947 */ /* 0x002fea0003800000 */
.L_x_246:
[----:B------:R-:W2:Y:S01]  /*2270*/  LDS.128 R4, [R4+0x260] ;  /* 0x0002600004047984 */ /* 0x000ea20000000c00 */
[----:B------:R-:W-:Y:S01]  /*2280*/  ISETP.GE.AND P0, PT, R65, 0x1, PT ;  /* 0x000000014100780c */ /* 0x000fe20003f06270 */
[----:B-1----:R-:W-:Y:S01]  /*2290*/  VIADD R2, R2, 0x1e0 ;  /* 0x000001e002027836 */ /* 0x002fe20000000000 */
[----:B------:R-:W-:Y:S01]  /*22a0*/  @!PT LDS RZ, [RZ] ;  /* 0x00000000fffff984 */ /* 0x000fe20000000800 */
[----:B------:R-:W-:Y:S01]  /*22b0*/  @!PT LDS RZ, [RZ] ;  /* 0x00000000fffff984 */ /* 0x000fe20000000800 */
[----:B------:R-:W-:Y:S01]  /*22c0*/  @!PT LDS RZ, [RZ] ;  /* 0x00000000fffff984 */ /* 0x000fe20000000800 */
[----:B------:R-:W-:Y:S01]  /*22d0*/  @!PT LDS RZ, [RZ] ;  /* 0x00000000fffff984 */ /* 0x000fe20000000800 */
[----:B------:R1:W-:Y:S06]  /*22e0*/  MEMBAR.ALL.CTA ;  /* 0x0000000000007992 */ /* 0x0003ec0000008000 */
[----:B-1----:R-:W1:Y:S01]  /*22f0*/  FENCE.VIEW.ASYNC.S ;  /* 0x00000000000073c6 */ /* 0x002e620000000000 */
[----:B------:R-:W-:-:S04]  /*2300*/  PRMT R2, RZ, 0x654, R2 ;  /* 0x00000654ff027816 */ /* 0x000fc80000000002 */
[----:B-1----:R1:W-:Y:S01]  /*2310*/  SYNCS.ARRIVE.TRANS64.RED.A1T0 RZ, [R2+URZ], RZ ;  /* 0x000000ff02ff79a7 */ /* 0x0023e200081004ff */
[----:B--2---:R-:W-:-:S13]  /*2320*/  LOP3.LUT P2, RZ, R6, 0x1, RZ, 0xc0, !PT ;  /* 0x0000000106ff7812 */ /* 0x004fda000784c0ff */
[----:B------:R-:W-:Y:S01]  /*2330*/  @P2 SHF.R.U32.HI R3, RZ, 0x10, R5 ;  /* 0x00000010ff032819 */ /* 0x000fe20000011605 */
[----:B------:R-:W-:Y:S01]  /*2340*/  VOTEU.ANY UP0, P2 ;  /* 0x0000000000ff7886 */ /* 0x000fe20001000100 */
[----:B------:R-:W-:Y:S02]  /*2350*/  @P2 MOV R10, R4 ;  /* 0x00000004000a2202 */ /* 0x000fe40000000f00 */
[----:B------:R-:W-:Y:S02]  /*2360*/  @P2 R2UR.BROADCAST UR8, R3 ;  /* 0x00000000030822ca */ /* 0x000fe400008e0000 */
[----:B------:R-:W-:-:S11]  /*2370*/  @P2 LOP3.LUT R9, R5, 0xffff, RZ, 0xc0, !PT ;  /* 0x0000ffff05092812 */ /* 0x000fd600078ec0ff */
[----:B------:R-:W-:Y:S01]  /*2380*/  @UP0 UMOV UR36, UR8 ;  /* 0x0000000800240c82 */ /* 0x000fe20008000000 */
[----:B-1----:R-:W-:Y:S05]  /*2390*/  @!P0 BRA `(.L_x_41) ;  /* 0x0000000000b88947 */ /* 0x002fea0003800000 */
[----:B------:R-:W3:Y:S01]  /*23a0*/  LDC.64 R4, c[0x0][0xb18] ;  /* 0x0002c600ff047b82 */ /* 0x000ee20000000a00 */
[----:B------:R-:W-:-:S07]  /*23b0*/  ISETP.NE.AND P3, PT, R65, 0x1, PT ;  /* 0x000000014100780c */ /* 0x000fce0003f65270 */
[----:B------:R-:W1:Y:S08]  /*23c0*/  LDC.64 R6, c[0x0][0xb10] ;  /* 0x0002c400ff067b82 */ /* 0x000e700000000a00 */
[----:B------:R-:W2:Y:S08]  /*23d0*/  LDC R17, c[0x0][0xb20] ;  /* 0x0002c800ff117b82 */ /* 0x000eb00000000800 */
[----:B------:R-:W4:Y:S01]  /*23e0*/  LDC R18, c[0x0][0xb0c] ;  /* 0x0002c300ff127b82 */ /* 0x000f220000000800 */
[----:B---3--:R-:W-:Y:S01]  /*23f0*/  IMAD.HI.U32 R20, R0, R5, RZ ;  /* 0x0000000500147227 */ /* 0x008fe200078e00ff */
[----:B------:R-:W-:-:S03]  /*2400*/  ISETP.NE.AND P0, PT, R4, 0x1, PT ;  /* 0x000000010400780c */ /* 0x000fc60003f05270 */
[----:B------:R-:W-:-:S03]  /*2410*/  IMAD.HI.U32 R5, R9, R5, RZ ;  /* 0x0000000509057227 */ /* 0x000fc600078e00ff */
[----:B------:R-:W3:Y:S01]  /*2420*/  LDC.64 R2, c[0x0][0xb28] ;  /* 0x0002ca00ff027b82 */ /* 0x000ee20000000a00 */
[----:B-1----:R-:W-:-:S04]  /*2430*/  IMAD.HI.U32 R21, R8, R6, RZ ;  /* 0x0000000608157227 */ /* 0x002fc800078e00ff */
[----:B------:R-:W-:Y:S01]  /*2440*/  IMAD.HI.U32 R22, R10, R6, RZ ;  /* 0x000000060a167227 */ /* 0x000fe200078e00ff */
[----:B------:R-:W-:Y:S02]  /*2450*/  SHF.R.U32.HI R21, RZ, R7, R21 ;  /* 0x00000007ff157219 */ /* 0x000fe40000011615 */
[-C--:B--2---:R-:W-:Y:S02]  /*2460*/  SHF.R.U32.HI R20, RZ, R17.reuse, R20 ;  /* 0x00000011ff147219 */ /* 0x084fe40000011614 */
[----:B------:R-:W-:Y:S02]  /*2470*/  SHF.R.U32.HI R5, RZ, R17, R5 ;  /* 0x00000011ff057219 */ /* 0x000fe40000011605 */
[----:B------:R-:W-:Y:S02]  /*2480*/  SEL R20, R0, R20, !P0 ;  /* 0x0000001400147207 */ /* 0x000fe40004000000 */
[----:B------:R-:W-:Y:S02]  /*2490*/  SHF.R.U32.HI R22, RZ, R7, R22 ;  /* 0x00000007ff167219 */ /* 0x000fe40000011616 */
[----:B----4-:R-:W-:-:S02]  /*24a0*/  ISETP.NE.AND P1, PT, R18, 0x1, PT ;  /* 0x000000011200780c */ /* 0x010fc40003f25270 */
[----:B------:R-:W-:Y:S02]  /*24b0*/  SEL R5, R9, R5, !P0 ;  /* 0x0000000509057207 */ /* 0x000fe40004000000 */
[----:B------:R-:W-:Y:S02]  /*24c0*/  SEL R21, R8, R21, !P1 ;  /* 0x0000001508157207 */ /* 0x000fe40004800000 */
[----:B------:R-:W-:Y:S01]  /*24d0*/  SEL R22, R10, R22, !P1 ;  /* 0x000000160a167207 */ /* 0x000fe20004800000 */
[----:B---3--:R-:W-:-:S04]  /*24e0*/  IMAD.HI.U32 R19, R20, R2, RZ ;  /* 0x0000000214137227 */ /* 0x008fc800078e00ff */
        /* <DEDUP_REMOVED lines=10> */
[----:B------:R-:W-:-:S04]  /*2590*/  @!P0 IMAD.HI.U32 R7, R22, R2, RZ ;  /* 0x0000000216078227 */ /* 0x000fc800078e00ff */
[----:B------:R-:W-:Y:S01]  /*25a0*/  IMAD.MOV R2, RZ, RZ, -R6 ;  /* 0x000000ffff027224 */ /* 0x000fe200078e0a06 */
[----:B------:R-:W-:Y:S02]  /*25b0*/  @!P0 SHF.R.U32.HI R3, RZ, R3, R7 ;  /* 0x00000003ff038219 */ /* 0x000fe40000011607 */
[----:B------:R-:W-:Y:S01]  /*25c0*/  IADD3 R7, PT, PT, -R5, RZ, RZ ;  /* 0x000000ff05077210 */ /* 0x000fe20007ffe1ff */
[----:B------:R-:W-:Y:S01]  /*25d0*/  IMAD R2, R65, R2, R5 ;  /* 0x0000000241027224 */ /* 0x000fe200078e0205 */
        /* <DEDUP_REMOVED lines=10> */
.L_x_41:
[----:B------:R-:W1:Y:S02]  /*2680*/  LDCU UR8, c[0x0][0xb30] ;  /* 0x00016600ff0877ac */ /* 0x000e640008000800 */
[----:B-1----:R-:W-:-:S09]  /*2690*/  UISETP.NE.AND UP0, UPT, UR8, 0x1, UPT ;  /* 0x000000010800788c */ /* 0x002fd2000bf05270 */
[----:B------:R-:W-:Y:S05]  /*26a0*/  BRA.U UP0, `(.L_x_42) ;  /* 0x0000000100407547 */ /* 0x000fea000b800000 */
[----:B------:R-:W1:Y:S08]  /*26b0*/  LDC.64 R4, c[0x0][0xb10] ;  /* 0x0002c400ff047b82 */ /* 0x000e700000000a00 */
[----:B------:R-:W2:Y:S08]  /*26c0*/  LDC.64 R2, c[0x0][0xb18] ;  /* 0x0002c600ff027b82 */ /* 0x000eb00000000a00 */
[----:B------:R-:W4:Y:S08]  /*26d0*/  LDC R6, c[0x0][0xb20] ;  /* 0x0002c800ff067b82 */ /* 0x000f300000000800 */
[----:B------:R-:W3:Y:S01]  /*26e0*/  LDC R7, c[0x0][0xb0c] ;  /* 0x0002c300ff077b82 */ /* 0x000ee20000000800 */
[----:B-1----:R-:W-:-:S05]  /*26f0*/  IMAD.HI.U32 R4, R10, R4, RZ ;  /* 0x000000040a047227 */ /* 0x002fca00078e00ff */
[----:B------:R-:W-:Y:S01]  /*2700*/  SHF.R.U32.HI R4, RZ, R5, R4 ;  /* 0x00000005ff047219 */ /* 0x000fe20000011604 */
[----:B--2---:R-:W-:Y:S01]  /*2710*/  IMAD.HI.U32 R3, R9, R3, RZ ;  /* 0x0000000309037227 */ /* 0x004fe200078e00ff */
[----:B------:R-:W-:-:S04]  /*2720*/  ISETP.NE.AND P0, PT, R2, 0x1, PT ;  /* 0x000000010200780c */ /* 0x000fc80003f05270 */
[----:B----4-:R-:W-:-:S04]  /*2730*/  SHF.R.U32.HI R3, RZ, R6, R3 ;  /* 0x00000006ff037219 */ /* 0x010fc80000011603 */
[----:B------:R-:W-:Y:S02]  /*2740*/  SEL R3, R9, R3, !P0 ;  /* 0x0000000309037207 */ /* 0x000fe40004000000 */
[----:B---3--:R-:W-:-:S04]  /*2750*/  ISETP.NE.AND P1, PT, R7, 0x1, PT ;  /* 0x000000010700780c */ /* 0x008fc80003f25270 */
[----:B------:R-:W-:-:S05]  /*2760*/  SEL R4, R10, R4, !P1 ;  /* 0x000000040a047207 */ /* 0x000fca0004800000 */
[----:B------:R-:W-:Y:S02]  /*2770*/  IMAD.IADD R5, R3, 0x1, -R4 ;  /* 0x0000000103057824 */ /* 0x000fe400078e0a04 */
[----:B------:R-:W-:Y:S02]  /*2780*/  IMAD.IADD R3, R4, 0x1, -R3 ;  /* 0x0000000104037824 */ /* 0x000fe400078e0a03 */
[----:B------:R-:W-:Y:S02]  /*2790*/  IMAD R10, R5, R7, R10 ;  /* 0x00000007050a7224 */ /* 0x000fe400078e020a */
[----:B------:R-:W-:-:S07]  /*27a0*/  IMAD R9, R3, R2, R9 ;  /* 0x0000000203097224 */ /* 0x000fce00078e0209 */
.L_x_42:
[----:B------:R-:W-:Y:S01]  /*27b0*/  VIADD R14, R14, 0x1 ;  /* 0x000000010e0e7836 */ /* 0x000fe20000000000 */
[----:B------:R-:W-:Y:S01]  /*27c0*/  UPLOP3.LUT UP5, UPT, UPT, UPT, UPT, 0x80, 0x8 ;  /* 0x000000000008789c */ /* 0x000fe20003faf070 */
[----:B------:R-:W-:Y:S02]  /*27d0*/  IMAD.IADD R23, R10, 0x1, R115 ;  /* 0x000000010a177824 */ /* 0x000fe400078e0273 */
[----:B------:R-:W-:Y:S01]  /*27e0*/  IMAD.IADD R22, R9, 0x1, R114 ;  /* 0x0000000109167824 */ /* 0x000fe200078e0272 */
[----:B------:R-:W-:-:S04]  /*27f0*/  ISETP.NE.AND P0, PT, R14, 0x2, PT ;  /* 0x000000020e00780c */ /* 0x000fc80003f05270 */
[----:B------:R-:W-:Y:S02]  /*2800*/  SEL R2, RZ, 0x1, P0 ;  /* 0x00000001ff027807 */ /* 0x000fe40000000000 */
[----:B------:R-:W-:Y:S02]  /*2810*/  SEL R14, R14, RZ, P0 ;  /* 0x000000ff0e0e7207 */ /* 0x000fe40000000000 */
[----:B------:R-:W-:Y:S01]  /*2820*/  LOP3.LUT R13, R13, R2, RZ, 0x3c, !PT ;  /* 0x000000020d0d7212 */ /* 0x000fe200078e3cff */
[----:B------:R-:W-:Y:S06]  /*2830*/  @P2 BRA `(.L_x_43) ;  /* 0xfffffff000602947 */ /* 0x000fec000383ffff */
[----:B------:R-:W-:Y:S01]  /*2840*/  UIADD3 UR6, UPT, UPT, UR6, 0xd0, URZ ;  /* 0x000000d006067890 */ /* 0x000fe2000fffe0ff */
[----:B------:R-:W-:-:S03]  /*2850*/  SHF.L.U32 R2, R15, 0x1f, RZ ;  /* 0x0000001f0f027819 */ /* 0x000fc600000006ff */
[----:B------:R-:W-:-:S09]  /*2860*/  ULEA UR4, UR23, UR6, 0x3 ;  /* 0x0000000617047291 */ /* 0x000fd2000f8e18ff */
[----:B------:R-:W1:Y:S02]  /*2870*/  SYNCS.PHASECHK.TRANS64.TRYWAIT P0, [UR4], R2 ;  /* 0x00000002ff0075a7 */ /* 0x000e640008001104 */
[----:B-1----:R-:W-:Y:S05]  /*2880*/  @!P0 BRA `(.L_x_44) ;  /* 0x0000008800608947 */ /* 0x002fea0003800000 */
.L_x_248:
[----:B------:R-:W-:-:S04]  /*2890*/  UIADD3 UR5, UPT, UPT, UR23, 0x1, URZ ;  /* 0x0000000117057890 */ /* 0x000fc8000fffe0ff */
[----:B------:R-:W-:-:S04]  /*28a0*/  UISETP.NE.AND UP0, UPT, UR5, 0x1a, UPT ;  /* 0x0000001a0500788c */ /* 0x000fc8000bf05270 */
[----:B------:R-:W-:Y:S02]  /*28b0*/  USEL UR7, URZ, 0x1, UP0 ;  /* 0x00000001ff077887 */ /* 0x000fe40008000000 */
[----:B------:R-:W-:-:S04]  /*28c0*/  USEL UR5, UR5, URZ, UP0 ;  /* 0x000000ff05057287 */ /* 0x000fc80008000000 */
[----:B------:R-:W-:Y:S01]  /*28d0*/  ULEA UR4, UR5, UR6, 0x3 ;  /* 0x0000000605047291 */ /* 0x000fe2000f8e18ff */
[----:B-1----:R-:W-:-:S04]  /*28e0*/  LOP3.LUT R2, R15, UR7, RZ, 0x3c, !PT ;  /* 0x000000070f027c12 */ /* 0x002fc8000f8e3cff */
[----:B------:R-:W-:-:S04]  /*28f0*/  SHF.L.U32 R3, R2, 0x1f, RZ ;  /* 0x0000001f02037819 */ /* 0x000fc800000006ff */
[----:B------:R-:W1:Y:S02]  /*2900*/  SYNCS.PHASECHK.TRANS64.TRYWAIT P0, [UR4], R3 ;  /* 0x00000003ff0075a7 */ /* 0x000e640008001104 */
[----:B-1----:R-:W-:Y:S05]  /*2910*/  @!P0 BRA `(.L_x_45) ;  /* 0x0000008800548947 */ /* 0x002fea0003800000 */
.L_x_250:
[----:B------:R-:W-:-:S04]  /*2920*/  UIADD3 UR5, UPT, UPT, UR5, 0x1, URZ ;  /* 0x0000000105057890 */ /* 0x000fc8000fffe0ff */
[----:B------:R-:W-:-:S04]  /*2930*/  UISETP.NE.AND UP0, UPT, UR5, 0x1a, UPT ;  /* 0x0000001a0500788c */ /* 0x000fc8000bf05270 */
[----:B------:R-:W-:Y:S02]  /*2940*/  USEL UR7, URZ, 0x1, UP0 ;  /* 0x00000001ff077887 */ /* 0x000fe40008000000 */
[----:B------:R-:W-:-:S04]  /*2950*/  USEL UR5, UR5, URZ, UP0 ;  /* 0x000000ff05057287 */ /* 0x000fc80008000000 */
[----:B------:R-:W-:Y:S01]  /*2960*/  ULEA UR4, UR5, UR6, 0x3 ;  /* 0x0000000605047291 */ /* 0x000fe2000f8e18ff */
[----:B------:R-:W-:-:S04]  /*2970*/  LOP3.LUT R2, R2, UR7, RZ, 0x3c, !PT ;  /* 0x0000000702027c12 */ /* 0x000fc8000f8e3cff */
[----:B-1----:R-:W-:-:S04]  /*2980*/  SHF.L.U32 R3, R2, 0x1f, RZ ;  /* 0x0000001f02037819 */ /* 0x002fc800000006ff */
[----:B------:R-:W1:Y:S02]  /*2990*/  SYNCS.PHASECHK.TRANS64.TRYWAIT P0, [UR4], R3 ;  /* 0x00000003ff0075a7 */ /* 0x000e640008001104 */
[----:B-1----:R-:W-:Y:S05]  /*29a0*/  @!P0 BRA `(.L_x_46) ;  /* 0x0000008800488947 */ /* 0x002fea0003800000 */
.L_x_252:
        /* <DEDUP_REMOVED lines=9> */
.L_x_254:
        /* <DEDUP_REMOVED lines=9> */
.L_x_256:
        /* <DEDUP_REMOVED lines=9> */
.L_x_258:
        /* <DEDUP_REMOVED lines=9> */
.L_x_260:
        /* <DEDUP_REMOVED lines=9> */
.L_x_262:
        /* <DEDUP_REMOVED lines=9> */
.L_x_264:
        /* <DEDUP_REMOVED lines=9> */
.L_x_266:
        /* <DEDUP_REMOVED lines=9> */
.L_x_268:
        /* <DEDUP_REMOVED lines=9> */
.L_x_270:
        /* <DEDUP_REMOVED lines=9> */
.L_x_272:
        /* <DEDUP_REMOVED lines=9> */
.L_x_274:
        /* <DEDUP_REMOVED lines=9> */
.L_x_276:
        /* <DEDUP_REMOVED lines=9> */
.L_x_278:
        /* <DEDUP_REMOVED lines=9> */
.L_x_280:
        /* <DEDUP_REMOVED lines=9> */
.L_x_282:
        /* <DEDUP_REMOVED lines=9> */
.L_x_284:
        /* <DEDUP_REMOVED lines=9> */
.L_x_286:
        /* <DEDUP_REMOVED lines=9> */
.L_x_288:
        /* <DEDUP_REMOVED lines=9> */
.L_x_290:
        /* <DEDUP_REMOVED lines=9> */
.L_x_292:
        /* <DEDUP_REMOVED lines=9> */
.L_x_294:
        /* <DEDUP_REMOVED lines=9> */
.L_x_296:
[----:B------:R-:W-:-:S04]  /*3610*/  UIADD3 UR5, UPT, UPT, UR5, 0x1, URZ ;  /* 0x0000000105057890 */ /* 0x000fc8000fffe0ff */
[----:B------:R-:W-:-:S04]  /*3620*/  UISETP.NE.AND UP0, UPT, UR5, 0x1a, UPT ;  /* 0x0000001a0500788c */ /* 0x000fc8000bf05270 */
[----:B------:R-:W-:Y:S02]  /*3630*/  USEL UR4, URZ, 0x1, UP0 ;  /* 0x00000001ff047887 */ /* 0x000fe40008000000 */
[----:B------:R-:W-:-:S04]  /*3640*/  USEL UR5, UR5, URZ, UP0 ;  /* 0x000000ff05057287 */ /* 0x000fc80008000000 */
[----:B------:R-:W-:Y:S01]  /*3650*/  ULEA UR5, UR5, UR6, 0x3 ;  /* 0x0000000605057291 */ /* 0x000fe2000f8e18ff */
[----:B------:R-:W-:-:S04]  /*3660*/  LOP3.LUT R2, R2, UR4, RZ, 0x3c, !PT ;  /* 0x0000000402027c12 */ /* 0x000fc8000f8e3cff */
[----:B------:R-:W-:Y:S01]  /*3670*/  SHF.L.U32 R2, R2, 0x1f, RZ ;  /* 0x0000001f02027819 */ /* 0x000fe200000006ff */
[----:B-1-3--:R-:W-:-:S07]  /*3680*/  IMAD.U32 R0, RZ, RZ, UR5 ;  /* 0x00000005ff007e24 */ /* 0x00afce000f8e00ff */
.L_x_69:
[----:B-1----:R1:W2:Y:S02]  /*3690*/  SYNCS.PHASECHK.TRANS64.TRYWAIT P0, [R0+URZ], R2 ;  /* 0x00000002000075a7 */ /* 0x0022a400080011ff */
[----:B--2---:R-:W-:Y:S05]  /*36a0*/  @!P0 NANOSLEEP.SYNCS 0x989680 ;  /* 0x009896800000895d */ /* 0x004fea0003900000 */
[----:B------:R-:W2:Y:S02]  /*36b0*/  @!P0 SYNCS.PHASECHK.TRANS64 P0, [R0+URZ], R2 ;  /* 0x00000002000085a7 */ /* 0x000ea400080010ff */
[----:B--2---:R-:W-:Y:S05]  /*36c0*/  @P0 EXIT ;  /* 0x000000000000094d */ /* 0x004fea0003800000 */
[----:B------:R-:W-:Y:S05]  /*36d0*/  BRA `(.L_x_69) ;  /* 0xfffffffc00ec7947 */ /* 0x000fea000383ffff */
.L_x_23:
[----:B------:R-:W-:-:S04]  /*36e0*/  UISETP.NE.AND UP1, UPT, UR37, URZ, UPT ;  /* 0x000000ff2500728c */ /* 0x000fc8000bf25270 */
[----:B------:R-:W-:-:S09]  /*36f0*/  UISETP.NE.OR UP1, UPT, UR10, 0x1, UP1 ;  /* 0x000000010a00788c */ /* 0x000fd20008f25670 */
[----:B------:R-:W-:Y:S05]  /*3700*/  BRA.U UP1, `(.L_x_70) ;  /* 0x00000005014c7547 */ /* 0x000fea000b800000 */
[----:B------:R-:W-:Y:S01]  /*3710*/  HFMA2 R11, -RZ, RZ, 0, 0 ;  /* 0x00000000ff0b7431 */ /* 0x000fe200000001ff */
[----:B------:R-:W-:Y:S01]  /*3720*/  ISETP.GE.U32.AND P2, PT, R10, 0x2, PT ;  /* 0x000000020a00780c */ /* 0x000fe20003f46070 */
[----:B------:R-:W-:Y:S01]  /*3730*/  IMAD.MOV.U32 R12, RZ, RZ, 0x1 ;  /* 0x00000001ff0c7424 */ /* 0x000fe200078e00ff */
[----:B------:R-:W-:Y:S01]  /*3740*/  CS2R R8, SRZ ;  /* 0x0000000000087805 */ /* 0x000fe2000001ff00 */
[----:B------:R-:W-:Y:S01]  /*3750*/  IMAD.MOV.U32 R3, RZ, RZ, RZ ;  /* 0x000000ffff037224 */ /* 0x000fe200078e00ff */
[----:B------:R-:W-:Y:S01]  /*3760*/  UMOV UR4, 0x400 ;  /* 0x0000040000047882 */ /* 0x000fe20000000000 */
[----:B------:R-:W-:Y:S01]  /*3770*/  UMOV UR6, URZ ;  /* 0x000000ff00067c82 */ /* 0x000fe20008000000 */
[----:B------:R-:W-:-:S12]  /*3780*/  ULEA UR37, UR37, UR4, 0x18 ;  /* 0x0000000425257291 */ /* 0x000fd8000f8ec0ff */
.L_x_74:
[----:B------:R-:W-:Y:S02]  /*3790*/  LEA R0, R3, UR37, 0x3 ;  /* 0x0000002503007c11 */ /* 0x000fe4000f8e18ff */
[----:B------:R-:W-:-:S03]  /*37a0*/  SHF.L.U32 R4, R8, 0x1f, RZ ;  /* 0x0000001f08047819 */ /* 0x000fc600000006ff */
[----:B------:R-:W-:Y:S01]  /*37b0*/  VIADD R5, R0, 0x240 ;  /* 0x0000024000057836 */ /* 0x000fe20000000000 */
[----:B------:R-:W1:Y:S02]  /*37c0*/  SYNCS.PHASECHK.TRANS64.TRYWAIT P0, [R0+URZ+0x230], R4 ;  /* 0x00023004000075a7 */ /* 0x000e6400080011ff */
[----:B-1----:R-:W-:Y:S05]  /*37d0*/  @!P0 BRA `(.L_x_71) ;  /* 0x0000008000e48947 */ /* 0x002fea0003800000 */
.L_x_297:
[----:B------:R-:W-:Y:S01]  /*37e0*/  ULEA UR5, UR6, UR37, 0x3 ;  /* 0x0000002506057291 */ /* 0x000fe2000f8e18ff */
[----:B-1----:R-:W-:Y:S01]  /*37f0*/  PRMT R0, RZ, 0x654, R5 ;  /* 0x00000654ff007816 */ /* 0x002fe20000000005 */
[----:B------:R-:W-:Y:S01]  /*3800*/  @!P2 IMAD.MOV.U32 R4, RZ, RZ, 0x10 ;  /* 0x00000010ff04a424 */ /* 0x000fe200078e00ff */
[----:B------:R-:W-:Y:S01]  /*3810*/  SHF.L.U32 R5, R12, 0x1f, RZ ;  /* 0x0000001f0c057819 */ /* 0x000fe200000006ff */
[----:B------:R-:W-:Y:S01]  /*3820*/  UIADD3 UR4, UPT, UPT, UR5, 0x1d0, URZ ;  /* 0x000001d005047890 */ /* 0x000fe2000fffe0ff */
[----:B------:R1:W-:Y:S05]  /*3830*/  SYNCS.ARRIVE.TRANS64.RED.A1T0 RZ, [R0+URZ], RZ ;  /* 0x000000ff00ff79a7 */ /* 0x0003ea00081004ff */
[----:B------:R-:W-:Y:S01]  /*3840*/  IMAD.U32 R6, RZ, RZ, UR4 ;  /* 0x00000004ff067e24 */ /* 0x000fe2000f8e00ff */
[----:B------:R-:W2:Y:S04]  /*3850*/  SYNCS.PHASECHK.TRANS64.TRYWAIT P0, [UR5+0x1e0], R5 ;  /* 0x0001e005ff0075a7 */ /* 0x000ea80008001105 */
[----:B------:R-:W-:Y:S01]  /*3860*/  PRMT R6, R10, 0x654, R6 ;  /* 0x000006540a067816 */ /* 0x000fe20000000006 */
[----:B-12---:R-:W-:Y:S06]  /*3870*/  @!P0 BRA `(.L_x_72) ;  /* 0x0000008000d08947 */ /* 0x006fec0003800000 */
.L_x_299:
[----:B------:R-:W-:Y:S01]  /*3880*/  ULEA UR4, UR6, UR37, 0x4 ;  /* 0x0000002506047291 */ /* 0x000fe2000f8e20ff */
[----:B------:R-:W-:Y:S01]  /*3890*/  SEL R2, R6, R2, !P2 ;  /* 0x0000000206027207 */ /* 0x000fe20005000000 */
[----:B------:R-:W-:Y:S01]  /*38a0*/  UIADD3 UR5, UPT, UPT, UR5, 0x1d0, URZ ;  /* 0x000001d005057890 */ /* 0x000fe2000fffe0ff */
[----:B-1----:R-:W-:Y:S01]  /*38b0*/  LEA R0, R11, UR37, 0x3 ;  /* 0x000000250b007c11 */ /* 0x002fe2000f8e18ff */
[----:B------:R-:W-:Y:S01]  /*38c0*/  UIADD3 UR4, UPT, UPT, UR4, 0x260, URZ ;  /* 0x0000026004047890 */ /* 0x000fe2000fffe0ff */
[----:B------:R1:W-:Y:S01]  /*38d0*/  @!P2 SYNCS.ARRIVE.TRANS64.RED RZ, [R2+URZ], R4 ;  /* 0x0000000402ffa9a7 */ /* 0x0003e200080004ff */
[----:B------:R-:W-:Y:S01]  /*38e0*/  UIADD3 UR6, UPT, UPT, UR6, 0x1, URZ ;  /* 0x0000000106067890 */ /* 0x000fe2000fffe0ff */
[----:B------:R-:W-:-:S03]  /*38f0*/  VIADD R3, R3, 0x1 ;  /* 0x0000000103037836 */ /* 0x000fc60000000000 */
[----:B------:R-:W-:Y:S02]  /*3900*/  UISETP.NE.AND UP0, UPT, UR6, 0x2, UPT ;  /* 0x000000020600788c */ /* 0x000fe4000bf05270 */
[----:B------:R-:W-:Y:S01]  /*3910*/  ISETP.NE.AND P0, PT, R3, 0x2, PT ;  /* 0x000000020300780c */ /* 0x000fe20003f05270 */
[----:B------:R-:W-:Y:S06]  /*3920*/  UGETNEXTWORKID.BROADCAST [UR4], [UR5] ;  /* 0x00000000040073ca */ /* 0x000fec0008000100 */
[----:B------:R-:W-:Y:S02]  /*3930*/  USEL UR4, URZ, 0x1, UP0 ;  /* 0x00000001ff047887 */ /* 0x000fe40008000000 */
[----:B------:R-:W-:-:S04]  /*3940*/  USEL UR6, UR6, URZ, UP0 ;  /* 0x000000ff06067287 */ /* 0x000fc80008000000 */
[----:B------:R-:W-:Y:S02]  /*3950*/  LOP3.LUT R12, R12, UR4, RZ, 0x3c, !PT ;  /* 0x000000040c0c7c12 */ /* 0x000fe4000f8e3cff */
[----:B-1----:R-:W-:-:S04]  /*3960*/  SHF.L.U32 R4, R9, 0x1f, RZ ;  /* 0x0000001f09047819 */ /* 0x002fc800000006ff */
[----:B------:R-:W1:Y:S02]  /*3970*/  SYNCS.PHASECHK.TRANS64.TRYWAIT P1, [R0+URZ+0x1d0], R4 ;  /* 0x0001d004000075a7 */ /* 0x000e6400080211ff */
[----:B-1----:R-:W-:Y:S05]  /*3980*/  @!P1 BRA `(.L_x_73) ;  /* 0x0000008000a49947 */ /* 0x002fea0003800000 */
.L_x_300:
[----:B-1----:R-:W-:Y:S01]  /*3990*/  LEA R4, R11, UR37, 0x4 ;  /* 0x000000250b047c11 */ /* 0x002fe2000f8e20ff */
[----:B------:R-:W-:Y:S01]  /*39a0*/  VIADD R0, R0, 0x1e0 ;  /* 0x000001e000007836 */ /* 0x000fe20000000000 */
[----:B------:R-:W-:Y:S01]  /*39b0*/  SEL R3, R3, RZ, P0 ;  /* 0x000000ff03037207 */ /* 0x000fe20000000000 */
[----:B------:R-:W-:-:S03]  /*39c0*/  VIADD R11, R11, 0x1 ;  /* 0x000000010b0b7836 */ /* 0x000fc60000000000 */
[----:B------:R-:W1:Y:S01]  /*39d0*/  LDS.128 R4, [R4+0x260] ;  /* 0x0002600004047984 */ /* 0x000e620000000c00 */
[----:B------:R-:W-:Y:S02]  /*39e0*/  PRMT R0, RZ, 0x654, R0 ;  /* 0x00000654ff007816 */ /* 0x000fe40000000000 */
[C---:B------:R-:W-:Y:S01]  /*39f0*/  ISETP.NE.AND P1, PT, R11.reuse, 0x2, PT ;  /* 0x000000020b00780c */ /* 0x040fe20003f25270 */
[----:B------:R-:W-:Y:S01]  /*3a00*/  @!PT LDS RZ, [RZ] ;  /* 0x00000000fffff984 */ /* 0x000fe20000000800 */
[----:B------:R-:W-:Y:S01]  /*3a10*/  @!PT LDS RZ, [RZ] ;  /* 0x00000000fffff984 */ /* 0x000fe20000000800 */
[----:B------:R-:W-:Y:S01]  /*3a20*/  @!PT LDS RZ, [RZ] ;  /* 0x00000000fffff984 */ /* 0x000fe20000000800 */
[----:B------:R-:W-:Y:S01]  /*3a30*/  @!PT LDS RZ, [RZ] ;  /* 0x00000000fffff984 */ /* 0x000fe20000000800 */
[----:B------:R2:W-:Y:S06]  /*3a40*/  MEMBAR.ALL.CTA ;  /* 0x0000000000007992 */ /* 0x0005ec0000008000 */
[----:B--2---:R-:W2:Y:S01]  /*3a50*/  FENCE.VIEW.ASYNC.S ;  /* 0x00000000000073c6 */ /* 0x004ea20000000000 */
[----:B------:R-:W-:Y:S01]  /*3a60*/  SEL R11, R11, RZ, P1 ;  /* 0x000000ff0b0b7207 */ /* 0x000fe20000800000 */
[----:B--2---:R2:W-:Y:S01]  /*3a70*/  SYNCS.ARRIVE.TRANS64.RED.A1T0 RZ, [R0+URZ], RZ ;  /* 0x000000ff00ff79a7 */ /* 0x0045e200081004ff */
[----:B-1----:R-:W-:-:S02]  /*3a80*/  LOP3.LUT P3, RZ, R6, 0x1, RZ, 0xc0, !PT ;  /* 0x0000000106ff7812 */ /* 0x002fc4000786c0ff */
[----:B------:R-:W-:-:S04]  /*3a90*/  SEL R4, RZ, 0x1, P1 ;  /* 0x00000001ff047807 */ /* 0x000fc80000800000 */
[----:B------:R-:W-:Y:S02]  /*3aa0*/  LOP3.LUT R9, R9, R4, RZ, 0x3c, !PT ;  /* 0x0000000409097212 */ /* 0x000fe400078e3cff */
[----:B--2---:R-:W-:-:S04]  /*3ab0*/  SEL R0, RZ, 0x1, P0 ;  /* 0x00000001ff007807 */ /* 0x004fc80000000000 */
[----:B------:R-:W-:Y:S01]  /*3ac0*/  LOP3.LUT R8, R8, R0, RZ, 0x3c, !PT ;  /* 0x0000000008087212 */ /* 0x000fe200078e3cff */
[----:B------:R-:W-:Y:S06]  /*3ad0*/  @P3 BRA `(.L_x_74) ;  /* 0xfffffffc002c3947 */ /* 0x000fec000383ffff */
[----:B------:R-:W-:Y:S01]  /*3ae0*/  ULEA UR5, UR6, UR37, 0x3 ;  /* 0x0000002506057291 */ /* 0x000fe2000f8e18ff */
[----:B------:R-:W-:-:S08]  /*3af0*/  SHF.L.U32 R2, R12, 0x1f, RZ ;  /* 0x0000001f0c027819 */ /* 0x000fd000000006ff */
[----:B------:R-:W1:Y:S02]  /*3b00*/  SYNCS.PHASECHK.TRANS64 P0, [UR5+0x1e0], R2 ;  /* 0x0001e002ff0075a7 */ /* 0x000e640008001005 */
[----:B-1----:R-:W-:Y:S05]  /*3b10*/  @P0 BRA `(.L_x_75) ;  /* 0x0000000000080947 */ /* 0x002fea0003800000 */
[----:B------:R-:W1:Y:S02]  /*3b20*/  SYNCS.PHASECHK.TRANS64.TRYWAIT P0, [UR5+0x1e0], R2 ;  /* 0x0001e002ff0075a7 */ /* 0x000e640008001105 */
[----:B-1----:R-:W-:Y:S05]  /*3b30*/  @!P0 BRA `(.L_x_76) ;  /* 0x00000080004c8947 */ /* 0x002fea0003800000 */
.L_x_75:
[----:B------:R-:W-:-:S04]  /*3b40*/  UIADD3 UR4, UPT, UPT, UR6, 0x1, URZ ;  /* 0x0000000106047890 */ /* 0x000fc8000fffe0ff */
[----:B------:R-:W-:-:S04]  /*3b50*/  UISETP.NE.AND UP0, UPT, UR4, 0x2, UPT ;  /* 0x000000020400788c */ /* 0x000fc8000bf05270 */
[----:B------:R-:W-:Y:S02]  /*3b60*/  USEL UR7, URZ, 0x1, UP0 ;  /* 0x00000001ff077887 */ /* 0x000fe40008000000 */
[----:B------:R-:W-:-:S04]  /*3b70*/  USEL UR4, UR4, URZ, UP0 ;  /* 0x000000ff04047287 */ /* 0x000fc80008000000 */
[----:B------:R-:W-:Y:S01]  /*3b80*/  ULEA UR4, UR4, UR37, 0x3 ;  /* 0x0000002504047291 */ /* 0x000fe2000f8e18ff */
[----:B-1----:R-:W-:-:S04]  /*3b90*/  LOP3.LUT R2, R12, UR7, RZ, 0x3c, !PT ;  /* 0x000000070c027c12 */ /* 0x002fc8000f8e3cff */
[----:B------:R-:W-:-:S04]  /*3ba0*/  SHF.L.U32 R0, R2, 0x1f, RZ ;  /* 0x0000001f02007819 */ /* 0x000fc800000006ff */
[----:B------:R-:W1:Y:S02]  /*3bb0*/  SYNCS.PHASECHK.TRANS64 P0, [UR4+0x1e0], R0 ;  /* 0x0001e000ff0075a7 */ /* 0x000e640008001004 */
[----:B-1----:R-:W-:Y:S05]  /*3bc0*/  @P0 EXIT ;  /* 0x000000000000094d */ /* 0x002fea0003800000 */
[----:B------:R-:W-:Y:S02]  /*3bd0*/  SHF.L.U32 R2, R2, 0x1f, RZ ;  /* 0x0000001f02027819 */ /* 0x000fe400000006ff */
[----:B------:R-:W-:-:S07]  /*3be0*/  MOV R0, UR4 ;  /* 0x0000000400007c02 */ /* 0x000fce0008000f00 */
.L_x_77:
[----:B-1----:R1:W2:Y:S02]  /*3bf0*/  SYNCS.PHASECHK.TRANS64.TRYWAIT P0, [R0+URZ+0x1e0], R2 ;  /* 0x0001e002000075a7 */ /* 0x0022a400080011ff */
[----:B--2---:R-:W-:Y:S05]  /*3c00*/  @!P0 NANOSLEEP.SYNCS 0x989680 ;  /* 0x009896800000895d */ /* 0x004fea0003900000 */
[----:B------:R-:W2:Y:S02]  /*3c10*/  @!P0 SYNCS.PHASECHK.TRANS64 P0, [R0+URZ+0x1e0], R2 ;  /* 0x0001e002000085a7 */ /* 0x000ea400080010ff */
[----:B--2---:R-:W-:Y:S05]  /*3c20*/  @P0 EXIT ;  /* 0x000000000000094d */ /* 0x004fea0003800000 */
[----:B------:R-:W-:Y:S05]  /*3c30*/  BRA `(.L_x_77) ;  /* 0xfffffffc00ec7947 */ /* 0x000fea000383ffff */
.L_x_70:
[----:B------:R-:W-:Y:S05]  /*3c40*/  BRA.U UP4, `(.L_x_78) ;  /* 0x0000001104a07547 */ /* 0x000fea000b800000 */
[----:B------:R-:W-:Y:S01]  /*3c50*/  UMOV UR6, 0x40 ;  /* 0x0000004000067882 */ /* 0x000fe20000000000 */
[----:B------:R-:W-:Y:S01]  /*3c60*/  NOP ;  /* 0x0000000000007918 */ /* 0x000fe20000000000 */
[----:B------:R-:W-:Y:S01]  /*3c70*/  ULEA UR6, UR37, UR6, 0x18 ;  /* 0x0000000625067291 */ /* 0x000fe2000f8ec0ff */
[----:B------:R-:W-:Y:S02]  /*3c80*/  UMOV UR7, 0x400 ;  /* 0x0000040000077882 */ /* 0x000fe40000000000 */
[----:B------:R-:W-:-:S06]  /*3c90*/  ULEA UR37, UR37, UR7, 0x18 ;  /* 0x0000000725257291 */ /* 0x000fcc000f8ec0ff */
[----:B------:R-:W1:Y:S02]  /*3ca0*/  LDS.U8 R2, [UR6+0x1c] ;  /* 0x00001c06ff027984 */ /* 0x000e640008000000 */
[----:B-1----:R-:W-:-:S13]  /*3cb0*/  ISETP.NE.AND P0, PT, R2, RZ, PT ;  /* 0x000000ff0200720c */ /* 0x002fda0003f05270 */
[----:B------:R-:W-:Y:S05]  /*3cc0*/  @P0 BRA `(.L_x_79) ;  /* 0x0000000400080947 */ /* 0x000fea0003800000 */
[----:B------:R-:W-:Y:S02]  /*3cd0*/  UISETP.NE.U32.AND UP0, UPT, UR5, 0x1, UPT ;  /* 0x000000010500788c */ /* 0x000fe4000bf05070 */
[----:B------:R-:W-:-:S07]  /*3ce0*/  UIADD3 UR8, UPT, UPT, UR6, 0x8, URZ ;  /* 0x0000000806087890 */ /* 0x000fce000fffe0ff */
[----:B------:R-:W-:Y:S05]  /*3cf0*/  BRA.U !UP0, `(.L_x_80) ;  /* 0x00000001089c7547 */ /* 0x000fea000b800000 */
[----:B------:R-:W-:Y:S01]  /*3d00*/  ELECT P0, URZ, PT ;  /* 0x0000000000ff782f */ /* 0x000fe20003800000 */
[----:B------:R-:W-:-:S12]  /*3d10*/  BSSY B0, `(.L_x_80) ;  /* 0x0000025000007945 */ /* 0x000fd80003800000 */
[----:B------:R-:W-:Y:S05]  /*3d20*/  @!P0 BRA `(.L_x_81) ;  /* 0x00000000008c8947 */ /* 0x000fea0003800000 */
[----:B------:R-:W-:-:S05]  /*3d30*/  UMOV UR7, 0x10 ;  /* 0x0000001000077882 */ /* 0x000fca0000000000 */
[----:B------:R-:W-:Y:S04]  /*3d40*/  DEPBAR.LE SB1, 0x36 ;  /* 0x00009d800000791a */ /* 0x000fe80000000000 */
[----:B------:R-:W1:Y:S02]  /*3d50*/  UTCATOMSWS.2CTA.FIND_AND_SET.ALIGN UP1, UR7, UR7 ;  /* 0x00000007000775e3 */ /* 0x000e640008220800 */
[----:B-1----:R-:W-:Y:S01]  /*3d60*/  MOV R10, UR7 ;  /* 0x00000007000a7c02 */ /* 0x002fe20008000f00 */
[----:B------:R-:W-:Y:S06]  /*3d70*/  BRA.U UP1, `(.L_x_82) ;  /* 0x0000000101187547 */ /* 0x000fec000b800000 */
.L_x_83:
[----:B------:R-:W-:Y:S05]  /*3d80*/  NANOSLEEP 0x64 ;  /* 0x000000640000795d */ /* 0x000fea0003800000 */
[----:B------:R-:W-:-:S05]  /*3d90*/  UMOV UR7, 0x10 ;  /* 0x0000001000077882 */ /* 0x000fca0000000000 */
[----:B------:R-:W-:Y:S04]  /*3da0*/  DEPBAR.LE SB1, 0x36 ;  /* 0x00009d800000791a */ /* 0x000fe80000000000 */
[----:B------:R-:W1:Y:S02]  /*3db0*/  UTCATOMSWS.2CTA.FIND_AND_SET.ALIGN UP1, UR7, UR7 ;  /* 0x00000007000775e3 */ /* 0x000e640008220800 */
[----:B-1----:R-:W-:Y:S01]  /*3dc0*/  MOV R10, UR7 ;  /* 0x00000007000a7c02 */ /* 0x002fe20008000f00 */
[----:B------:R-:W-:Y:S05]  /*3dd0*/  BRA.U !UP1, `(.L_x_83) ;  /* 0xfffffffd09e87547 */ /* 0x000fea000b83ffff */
.L_x_82:
[----:B------:R-:W1:Y:S01]  /*3de0*/  LDS R5, [UR6+0x10] ;  /* 0x00001006ff057984 */ /* 0x000e620008000800 */
[----:B------:R-:W-:Y:S01]  /*3df0*/  IMAD.U32 R3, RZ, RZ, UR37 ;  /* 0x00000025ff037e24 */ /* 0x000fe2000f8e00ff */
[----:B------:R-:W-:-:S03]  /*3e00*/  MOV R2, UR4 ;  /* 0x0000000400027c02 */ /* 0x000fc60008000f00 */
[----:B------:R-:W-:Y:S01]  /*3e10*/  VIADD R3, R3, 0x280 ;  /* 0x0000028003037836 */ /* 0x000fe20000000000 */
[----:B-1----:R-:W-:-:S04]  /*3e20*/  SHF.L.U32 R5, R5, 0x1f, RZ ;  /* 0x0000001f05057819 */ /* 0x002fc800000006ff */
[----:B------:R-:W1:Y:S02]  /*3e30*/  SYNCS.PHASECHK.TRANS64.TRYWAIT P0, [UR6+0x8], R5 ;  /* 0x00000805ff0075a7 */ /* 0x000e640008001106 */
[----:B-1----:R-:W-:Y:S05]  /*3e40*/  @P0 BRA `(.L_x_84) ;  /* 0x0000000000080947 */ /* 0x002fea0003800000 */
[----:B------:R-:W1:Y:S02]  /*3e50*/  SYNCS.PHASECHK.TRANS64.TRYWAIT P0, [UR6+0x8], R5 ;  /* 0x00000805ff0075a7 */ /* 0x000e640008001106 */
[----:B-1----:R-:W-:Y:S05]  /*3e60*/  @!P0 BRA `(.L_x_85) ;  /* 0x0000007c00988947 */ /* 0x002fea0003800000 */
.L_x_84:
[----:B-1----:R-:W-:Y:S01]  /*3e70*/  HFMA2 R4, -RZ, RZ, 0, 5.9604644775390625e-08 ;  /* 0x00000001ff047431 */ /* 0x002fe200000001ff */
[----:B------:R-:W-:Y:S01]  /*3e80*/  UPRMT UR7, UR4, 0x654, UR8 ;  /* 0x0000065404077896 */ /* 0x000fe20008000008 */
[----:B------:R-:W-:Y:S01]  /*3e90*/  IMAD.MOV.U32 R7, RZ, RZ, 0xffff ;  /* 0x0000ffffff077424 */ /* 0x000fe200078e00ff */
[----:B------:R-:W-:Y:S01]  /*3ea0*/  PRMT R2, R2, 0x654, R3 ;  /* 0x0000065402027816 */ /* 0x000fe20000000003 */
[----:B------:R-:W-:Y:S02]  /*3eb0*/  IMAD.MOV.U32 R5, RZ, RZ, 0x4 ;  /* 0x00000004ff057424 */ /* 0x000fe400078e00ff */
[----:B------:R-:W-:Y:S01]  /*3ec0*/  IMAD.SHL.U32 R9, R10, 0x20, RZ ;  /* 0x000000200a097824 */ /* 0x000fe200078e00ff */
[----:B------:R-:W-:Y:S02]  /*3ed0*/  MOV R3, UR7 ;  /* 0x0000000700037c02 */ /* 0x000fe40008000f00 */
[-C--:B------:R-:W-:Y:S01]  /*3ee0*/  SHF.L.U32 R7, R7, R10.reuse, RZ ;  /* 0x0000000a07077219 */ /* 0x080fe200000006ff */
[----:B------:R1:W-:Y:S01]  /*3ef0*/  SYNCS.ARRIVE.TRANS64.RED RZ, [UR7], R5 ;  /* 0x00000005ffff79a7 */ /* 0x0003e20008000407 */
[----:B------:R-:W-:Y:S01]  /*3f00*/  SHF.L.U32 R6, R4, R10, RZ ;  /* 0x0000000a04067219 */ /* 0x000fe200000006ff */
[----:B------:R1:W-:Y:S04]  /*3f10*/  STS [UR37+0x280], R9 ;  /* 0x00028009ff007988 */ /* 0x0003e80008000825 */
[----:B------:R1:W-:Y:S04]  /*3f20*/  STAS [R2.64], R10 ;  /* 0x0000000a02007dbd */ /* 0x0003e8000c0008ff */
[----:B------:R1:W-:Y:S04]  /*3f30*/  ATOMS.OR RZ, [UR6+0x14], R7 ;  /* 0x00001407ffff798c */ /* 0x0003e8000b000006 */
[----:B------:R1:W-:Y:S04]  /*3f40*/  ATOMS.OR RZ, [UR6+0x18], R6 ;  /* 0x00001806ffff798c */ /* 0x0003e8000b000006 */
[----:B------:R1:W-:Y:S02]  /*3f50*/  ATOMS.XOR RZ, [UR6+0x10], R4 ;  /* 0x00001004ffff798c */ /* 0x0003e4000b800006 */
.L_x_81:
[----:B------:R-:W-:Y:S05]  /*3f60*/  BSYNC B0 ;  /* 0x0000000000007941 */ /* 0x000fea0003800000 */
.L_x_80:
[----:B------:R-:W-:Y:S05]  /*3f70*/  BRA.U UP0, `(.L_x_86) ;  /* 0x00000001006c7547 */ /* 0x000fea000b800000 */
[----:B------:R-:W-:-:S03]  /*3f80*/  UMOV UR7, 0xffffffff ;  /* 0xffffffff00077882 */ /* 0x000fc60000000000 */
[----:B------:R-:W-:Y:S05]  /*3f90*/  BRA.DIV UR7, `(.L_x_87) ;  /* 0x0000007e07647947 */ /* 0x000fea000b800000 */
[----:B------:R-:W-:-:S13]  /*3fa0*/  ELECT P6, URZ, PT ;  /* 0x0000000000ff782f */ /* 0x000fda00038c0000 */
.L_x_304:
[----:B------:R-:W-:Y:S05]  /*3fb0*/  @!P6 BRA `(.L_x_86) ;  /* 0x00000000005ce947 */ /* 0x000fea0003800000 */
[----:B-1----:R-:W1:Y:S02]  /*3fc0*/  LDS R3, [UR6+0x10] ;  /* 0x00001006ff037984 */ /* 0x002e640008000800 */
[----:B-1----:R-:W-:-:S04]  /*3fd0*/  SHF.L.U32 R3, R3, 0x1f, RZ ;  /* 0x0000001f03037819 */ /* 0x002fc800000006ff */
[----:B------:R-:W1:Y:S02]  /*3fe0*/  SYNCS.PHASECHK.TRANS64.TRYWAIT P0, [UR6+0x8], R3 ;  /* 0x00000803ff0075a7 */ /* 0x000e640008001106 */
[----:B-1----:R-:W-:Y:S05]  /*3ff0*/  @P0 BRA `(.L_x_88) ;  /* 0x0000000000080947 */ /* 0x002fea0003800000 */
[----:B------:R-:W1:Y:S02]  /*4000*/  SYNCS.PHASECHK.TRANS64.TRYWAIT P0, [UR6+0x8], R3 ;  /* 0x00000803ff0075a7 */ /* 0x000e640008001106 */
[----:B-1----:R-:W-:Y:S05]  /*4010*/  @!P0 BRA `(.L_x_89) ;  /* 0x0000007c00648947 */ /* 0x002fea0003800000 */
.L_x_88:
[----:B------:R-:W2:Y:S01]  /*4020*/  LDS R5, [UR37+0x280] ;  /* 0x00028025ff057984 */ /* 0x000ea20008000800 */
[----:B-1----:R-:W-:Y:S02]  /*4030*/  HFMA2 R2, -RZ, RZ, 0, 5.9604644775390625e-08 ;  /* 0x00000001ff027431 */ /* 0x002fe400000001ff */
[----:B------:R-:W-:Y:S01]  /*4040*/  IMAD.MOV.U32 R3, RZ, RZ, 0xffff ;  /* 0x0000ffffff037424 */ /* 0x000fe200078e00ff */
[----:B------:R-:W-:Y:S01]  /*4050*/  UPRMT UR7, UR4, 0x654, UR8 ;  /* 0x0000065404077896 */ /* 0x000fe20008000008 */
[----:B--2---:R-:W-:-:S03]  /*4060*/  IMAD.SHL.U32 R4, R5, 0x20, RZ ;  /* 0x0000002005047824 */ /* 0x004fc600078e00ff */
[-C--:B------:R-:W-:Y:S02]  /*4070*/  SHF.L.U32 R3, R3, R5.reuse, RZ ;  /* 0x0000000503037219 */ /* 0x080fe400000006ff */
[----:B------:R-:W-:Y:S01]  /*4080*/  SHF.L.U32 R5, R2, R5, RZ ;  /* 0x0000000502057219 */ /* 0x000fe200000006ff */
[----:B------:R2:W-:Y:S04]  /*4090*/  STS [UR37+0x280], R4 ;  /* 0x00028004ff007988 */ /* 0x0005e80008000825 */
[----:B------:R2:W-:Y:S04]  /*40a0*/  ATOMS.OR RZ, [UR6+0x14], R3 ;  /* 0x00001403ffff798c */ /* 0x0005e8000b000006 */
[----:B------:R2:W-:Y:S01]  /*40b0*/  ATOMS.OR RZ, [UR6+0x18], R5 ;  /* 0x00001805ffff798c */ /* 0x0005e2000b000006 */
[----:B------:R-:W-:Y:S03]  /*40c0*/  SYNCS.ARRIVE.TRANS64.RED.A1T0 RZ, [UR7], RZ ;  /* 0x000000ffffff79a7 */ /* 0x000fe60008100407 */
[----:B------:R2:W-:Y:S01]  /*40d0*/  ATOMS.XOR RZ, [UR6+0x10], R2 ;  /* 0x00001002ffff798c */ /* 0x0005e2000b800006 */
[----:B------:R-:W-:Y:S05]  /*40e0*/  BRA `(.L_x_86) ;  /* 0x0000000000107947 */ /* 0x000fea0003800000 */
.L_x_79:
[----:B------:R-:W-:-:S05]  /*40f0*/  MOV R2, 0xffffffff ;  /* 0xffffffff00027802 */ /* 0x000fca0000000f00 */
[----:B------:R1:W-:Y:S02]  /*4100*/  STS [UR37+0x280], R2 ;  /* 0x00028002ff007988 */ /* 0x0003e40008000825 */
[----:B-1----:R-:W-:Y:S02]  /*4110*/  MOV R2, 0x4130 ;  /* 0x0000413000027802 */ /* 0x002fe40000000f00 */
[----:B-----5:R-:W-:Y:S05]  /*4120*/  CALL.REL.NOINC `($__internal_1_$__cuda_sm10x_tcgen05_guardrail_trap_phase_invalid_during_alloc) ;  /* 0x0000008000987944 */ /* 0x020fea0003c00000 */
.L_x_86:
[----:B------:R-:W-:Y:S05]  /*4130*/  WARPSYNC.ALL ;  /* 0x0000000000007948 */ /* 0x000fea0003800000 */
[----:B------:R-:W3:Y:S01]  /*4140*/  S2UR UR8, SR_CgaCtaId ;  /* 0x00000000000879c3 */ /* 0x000ee20000008800 */
[----:B------:R-:W-:Y:S01]  /*4150*/  UMOV UR6, 0x400 ;  /* 0x0000040000067882 */ /* 0x000fe20000000000 */
[----:B------:R-:W-:-:S06]  /*4160*/  NOP ;  /* 0x0000000000007918 */ /* 0x000fcc0000000000 */
[----:B------:R-:W-:Y:S06]  /*4170*/  BAR.ARV 0x6, 0xa0 ;  /* 0x0182800000007b1d */ /* 0x000fec0000002000 */
[----:B------:R-:W-:Y:S01]  /*4180*/  LOP3.LUT R0, R0, 0xffff, RZ, 0xc0, !PT ;  /* 0x0000ffff00007812 */ /* 0x000fe200078ec0ff */
[----:B-1----:R-:W-:Y:S01]  /*4190*/  IMAD.MOV.U32 R9, RZ, RZ, 0x1 ;  /* 0x00000001ff097424 */ /* 0x002fe200078e00ff */
[----:B------:R-:W-:Y:S01]  /*41a0*/  LOP3.LUT R8, R8, 0xffff, RZ, 0xc0, !PT ;  /* 0x0000ffff08087812 */ /* 0x000fe200078ec0ff */
[----:B------:R-:W-:Y:S01]  /*41b0*/  UMOV UR22, URZ ;  /* 0x000000ff00167c82 */ /* 0x000fe20008000000 */
[----:B------:R-:W-:Y:S01]  /*41c0*/  R2UR UR12, R0 ;  /* 0x00000000000c72ca */ /* 0x000fe200000e0000 */
[----:B------:R-:W-:Y:S01]  /*41d0*/  UMOV UR21, URZ ;  /* 0x000000ff00157c82 */ /* 0x000fe20008000000 */
[----:B------:R-:W-:Y:S01]  /*41e0*/  R2UR UR13, R8 ;  /* 0x00000000080d72ca */ /* 0x000fe200000e0000 */
[----:B------:R-:W-:Y:S01]  /*41f0*/  IMAD.MOV.U32 R8, RZ, RZ, RZ ;  /* 0x000000ffff087224 */ /* 0x000fe200078e00ff */
[----:B------:R-:W-:Y:S01]  /*4200*/  UMOV UR20, URZ ;  /* 0x000000ff00147c82 */ /* 0x000fe20008000000 */
[----:B------:R-:W-:-:S02]  /*4210*/  UISETP.NE.AND UP2, UPT, UR5, URZ, UPT ;  /* 0x000000ff0500728c */ /* 0x000fc4000bf45270 */
[----:B---3--:R-:W-:Y:S01]  /*4220*/  ULEA UR8, UR8, UR6, 0x18 ;  /* 0x0000000608087291 */ /* 0x008fe2000f8ec0ff */
[----:B------:R-:W1:Y:S03]  /*4230*/  LDCU UR6, c[0x0][0x38c] ;  /* 0x00007180ff0677ac */ /* 0x000e660008000800 */
[----:B------:R-:W-:Y:S02]  /*4240*/  UIADD3 UR14, UPT, UPT, UR8, 0x4400, URZ ;  /* 0x00004400080e7890 */ /* 0x000fe4000fffe0ff */
[----:B------:R-:W-:-:S03]  /*4250*/  UIADD3 UR15, UPT, UPT, UR8, 0x1e400, URZ ;  /* 0x0001e400080f7890 */ /* 0x000fc6000fffe0ff */
[----:B--2---:R-:W2:Y:S01]  /*4260*/  LDS R2, [UR8+0x280] ;  /* 0x00028008ff027984 */ /* 0x004ea20008000800 */
[----:B------:R-:W-:Y:S02]  /*4270*/  USHF.R.U32.HI UR14, URZ, 0x4, UR14 ;  /* 0x00000004ff0e7899 */ /* 0x000fe4000801160e */
[----:B------:R-:W-:Y:S02]  /*4280*/  USHF.R.U32.HI UR15, URZ, 0x4, UR15 ;  /* 0x00000004ff0f7899 */ /* 0x000fe4000801160f */
[----:B------:R-:W-:Y:S02]  /*4290*/  ULOP3.LUT UR14, UR14, 0x3fff, URZ, 0xc0, !UPT ;  /* 0x00003fff0e0e7892 */ /* 0x000fe4000f8ec0ff */
[----:B------:R-:W-:Y:S02]  /*42a0*/  ULOP3.LUT UR15, UR15, 0x3fff, URZ, 0xc0, !UPT ;  /* 0x00003fff0f0f7892 */ /* 0x000fe4000f8ec0ff */
[----:B------:R-:W-:Y:S02]  /*42b0*/  ULOP3.LUT UR14, UR14, 0x10000, URZ, 0xfc, !UPT ;  /* 0x000100000e0e7892 */ /* 0x000fe4000f8efcff */
[----:B-1----:R-:W-:-:S02]  /*42c0*/  UIADD3 UR6, UPT, UPT, UR6, 0x3f, URZ ;  /* 0x0000003f06067890 */ /* 0x002fc4000fffe0ff */
[----:B------:R-:W-:Y:S02]  /*42d0*/  ULOP3.LUT UR15, UR15, 0x10000, URZ, 0xfc, !UPT ;  /* 0x000100000f0f7892 */ /* 0x000fe4000f8efcff */
[----:B------:R-:W-:Y:S01]  /*42e0*/  USHF.R.S32.HI UR7, URZ, 0x1f, UR6 ;  /* 0x0000001fff077899 */ /* 0x000fe20008011406 */
[----:B------:R-:W-:Y:S01]  /*42f0*/  UMOV UR28, 0x0 ;  /* 0x00000000001c7882 */ /* 0x000fe20000000000 */
[----:B------:R-:W-:Y:S02]  /*4300*/  UMOV UR29, 0x8200010 ;  /* 0x08200010001d7882 */ /* 0x000fe40000000000 */
[----:B------:R-:W-:Y:S01]  /*4310*/  ULEA.HI UR7, UR7, UR6, URZ, 0x6 ;  /* 0x0000000607077291 */ /* 0x000fe2000f8f30ff */
[----:B------:R-:W-:Y:S01]  /*4320*/  UMOV UR26, 0x0 ;  /* 0x00000000001a7882 */ /* 0x000fe20000000000 */
[----:B------:R-:W-:Y:S02]  /*4330*/  UMOV UR27, 0x8200010 ;  /* 0x08200010001b7882 */ /* 0x000fe40000000000 */
[----:B------:R-:W-:-:S04]  /*4340*/  USHF.R.S32.HI UR7, URZ, 0x6, UR7 ;  /* 0x00000006ff077899 */ /* 0x000fc80008011407 */
[----:B------:R-:W-:-:S04]  /*4350*/  UISETP.LT.AND UP0, UPT, UR7, 0x1, UPT ;  /* 0x000000010700788c */ /* 0x000fc8000bf01270 */
[----:B------:R-:W-:Y:S01]  /*4360*/  USEL UR23, UR7, 0x1, !UP0 ;  /* 0x0000000107177887 */ /* 0x000fe2000c000000 */
[----:B--2---:R-:W-:Y:S02]  /*4370*/  R2UR UR24, R2 ;  /* 0x00000000021872ca */ /* 0x004fe400000e0000 */
[----:B------:R-:W-:-:S13]  /*4380*/  CS2R R2, SRZ ;  /* 0x0000000000027805 */ /* 0x000fda000001ff00 */
.L_x_97:
[C---:B------:R-:W-:Y:S02]  /*4390*/  LEA R0, R8.reuse, UR8, 0x3 ;  /* 0x0000000808007c11 */ /* 0x040fe4000f8e18ff */
[----:B------:R-:W-:Y:S02]  /*43a0*/  SHF.L.U32 R4, R3, 0x1f, RZ ;  /* 0x0000001f03047819 */ /* 0x000fe400000006ff */
[----:B------:R-:W-:Y:S02]  /*43b0*/  LEA R5, R8, UR8, 0x4 ;  /* 0x0000000808057c11 */ /* 0x000fe4000f8e20ff */
[----:B------:R-:W1:Y:S02]  /*43c0*/  SYNCS.PHASECHK.TRANS64.TRYWAIT P0, [R0+URZ+0x1d0], R4 ;  /* 0x0001d004000075a7 */ /* 0x000e6400080011ff */
[----:B-1-34-:R-:W-:Y:S05]  /*43d0*/  @!P0 BRA `(.L_x_90) ;  /* 0x00000078008c8947 */ /* 0x01afea0003800000 */
.L_x_305:
[----:B-1----:R-:W1:Y:S01]  /*43e0*/  LDS.128 R4, [R5+0x260] ;  /* 0x0002600005047984 */ /* 0x002e620000000c00 */
[----:B------:R-:W-:Y:S02]  /*43f0*/  VIADD R0, R0, 0x1e0 ;  /* 0x000001e000007836 */ /* 0x000fe40000000000 */
[----:B------:R-:W-:Y:S01]  /*4400*/  VIADD R8, R8, 0x1 ;  /* 0x0000000108087836 */ /* 0x000fe20000000000 */
[----:B------:R-:W-:Y:S01]  /*4410*/  @!PT LDS RZ, [RZ] ;  /* 0x00000000fffff984 */ /* 0x000fe20000000800 */
[----:B------:R-:W-:Y:S01]  /*4420*/  @!PT LDS RZ, [RZ] ;  /* 0x00000000fffff984 */ /* 0x000fe20000000800 */
[----:B------:R-:W-:Y:S01]  /*4430*/  @!PT LDS RZ, [RZ] ;  /* 0x00000000fffff984 */ /* 0x000fe20000000800 */
[----:B------:R-:W-:Y:S01]  /*4440*/  @!PT LDS RZ, [RZ] ;  /* 0x00000000fffff984 */ /* 0x000fe20000000800 */
[----:B------:R2:W-:Y:S06]  /*4450*/  MEMBAR.ALL.CTA ;  /* 0x0000000000007992 */ /* 0x0005ec0000008000 */
[----:B--2---:R-:W2:Y:S01]  /*4460*/  FENCE.VIEW.ASYNC.S ;  /* 0x00000000000073c6 */ /* 0x004ea20000000000 */
[----:B------:R-:W-:-:S04]  /*4470*/  PRMT R0, RZ, 0x654, R0 ;  /* 0x00000654ff007816 */ /* 0x000fc80000000000 */
[----:B--2---:R2:W-:Y:S01]  /*4480*/  SYNCS.ARRIVE.TRANS64.RED.A1T0 RZ, [R0+URZ], RZ ;  /* 0x000000ff00ff79a7 */ /* 0x0045e200081004ff */
[----:B-1----:R-:W-:Y:S01]  /*4490*/  LOP3.LUT P1, RZ, R6, 0x1, RZ, 0xc0, !PT ;  /* 0x0000000106ff7812 */ /* 0x002fe2000782c0ff */
[----:B--2---:R-:W-:-:S12]  /*44a0*/  BRA.U UP2, `(.L_x_91) ;  /* 0x0000000102e07547 */ /* 0x004fd8000b800000 */
[----:B------:R-:W1:Y:S01]  /*44b0*/  LDCU UR6, c[0x0][0x38c] ;  /* 0x00007180ff0677ac */ /* 0x000e620008000800 */
[----:B------:R-:W-:Y:S02]  /*44c0*/  PLOP3.LUT P2, PT, PT, PT, PT, 0x80, 0x8 ;  /* 0x000000000008781c */ /* 0x000fe40003f4f070 */
[----:B------:R-:W-:Y:S01]  /*44d0*/  SHF.L.U32 R4, R9, 0x1f, RZ ;  /* 0x0000001f09047819 */ /* 0x000fe200000006ff */
[----:B------:R-:W-:Y:S02]  /*44e0*/  ULEA UR10, UR22, UR8, 0x3 ;  /* 0x00000008160a7291 */ /* 0x000fe4000f8e18ff */
[----:B------:R-:W-:Y:S02]  /*44f0*/  ULEA UR11, UR22, UR24, 0x6 ;  /* 0x00000018160b7291 */ /* 0x000fe4000f8e30ff */
[----:B-1----:R-:W-:-:S06]  /*4500*/  UISETP.GE.AND UP0, UPT, UR6, 0x1, UPT ;  /* 0x000000010600788c */ /* 0x002fcc000bf06270 */
[----:B------:R-:W-:-:S05]  /*4510*/  PLOP3.LUT P0, PT, PT, PT, UP0, 0x80, 0x8 ;  /* 0x000000000008781c */ /* 0x000fca0003f0f008 */
[----:B------:R-:W-:-:S08]  /*4520*/  @UP0 ULEA UR6, UR21, UR8, 0x3 ;  /* 0x0000000815060291 */ /* 0x000fd0000f8e18ff */
[----:B------:R-:W-:-:S04]  /*4530*/  @P0 SHF.L.U32 R0, R2, 0x1f, RZ ;  /* 0x0000001f02000819 */ /* 0x000fc800000006ff */
[----:B------:R1:W2:Y:S01]  /*4540*/  @P0 SYNCS.PHASECHK.TRANS64.TRYWAIT P2, [UR6], R0 ;  /* 0x00000000ff0005a7 */ /* 0x0002a20008041106 */
[----:B------:R-:W3:Y:S02]  /*4550*/  SYNCS.PHASECHK.TRANS64.TRYWAIT P0, [UR10+0x210], R4 ;  /* 0x00021004ff0075a7 */ /* 0x000ee4000800110a */
[----:B-123--:R-:W-:Y:S05]  /*4560*/  @!P0 BRA `(.L_x_92) ;  /* 0x00000078003c8947 */ /* 0x00efea0003800000 */
.L_x_307:
[----:B------:R-:W-:Y:S01]  /*4570*/  UMOV UR19, UR20 ;  /* 0x0000001400137c82 */ /* 0x000fe20008000000 */
[----:B------:R-:W-:Y:S05]  /*4580*/  BRA.U !UP0, `(.L_x_93) ;  /* 0x0000000108987547 */ /* 0x000fea000b800000 */
[----:B------:R-:W-:Y:S02]  /*4590*/  UIADD3 UR19, UPT, UPT, UR23, UR20, URZ ;  /* 0x0000001417137290 */ /* 0x000fe4000fffe0ff */
[----:B------:R-:W-:Y:S01]  /*45a0*/  UPLOP3.LUT UP3, UPT, UPT, UPT, UPT, 0x40, 0x4 ;  /* 0x000000000004789c */ /* 0x000fe20003f6e870 */
[----:B------:R-:W-:Y:S01]  /*45b0*/  UMOV UR18, UR7 ;  /* 0x0000000700127c82 */ /* 0x000fe20008000000 */
[----:B------:R-:W-:-:S09]  /*45c0*/  UMOV UR17, UR21 ;  /* 0x0000001500117c82 */ /* 0x000fd20008000000 */
.L_x_96:
[----:B--2---:R-:W-:Y:S01]  /*45d0*/  ULEA UR9, UR17, UR8, 0x3 ;  /* 0x0000000811097291 */ /* 0x004fe2000f8e18ff */
[----:B---3--:R-:W-:Y:S11]  /*45e0*/  @P2 BRA `(.L_x_94) ;  /* 0x00000000000c2947 */ /* 0x008ff60003800000 */
[----:B-1----:R-:W-:Y:S04]  /*45f0*/  SHF.L.U32 R4, R2, 0x1f, RZ ;  /* 0x0000001f02047819 */ /* 0x002fe800000006ff */
[----:B------:R-:W1:Y:S02]  /*4600*/  SYNCS.PHASECHK.TRANS64.TRYWAIT P0, [UR9], R4 ;  /* 0x00000004ff0075a7 */ /* 0x000e640008001109 */
[----:B-1----:R-:W-:Y:S05]  /*4610*/  @!P0 BRA `(.L_x_95) ;  /* 0x0000007800288947 */ /* 0x002fea0003800000 */
.L_x_94:
[----:B------:R-:W-:Y:S01]  /*4620*/  UISETP.NE.AND UP0, UPT, UR18, 0x1, UPT ;  /* 0x000000011200788c */ /* 0x000fe2000bf05270 */
[----:B------:R-:W-:Y:S01]  /*4630*/  PLOP3.LUT P2, PT, PT, PT, PT, 0x80, 0x8 ;  /* 0x000000000008781c */ /* 0x000fe20003f4f070 */
[----:B------:R-:W-:Y:S02]  /*4640*/  UIADD3 UR21, UPT, UPT, UR17, 0x1, URZ ;  /* 0x0000000111157890 */ /* 0x000fe4000fffe0ff */
[----:B------:R-:W-:Y:S02]  /*4650*/  ULEA UR30, UR17, UR15, 0x8 ;  /* 0x0000000f111e7291 */ /* 0x000fe4000f8e40ff */
[----:B------:R-:W-:Y:S01]  /*4660*/  UISETP.NE.AND UP1, UPT, UR21, 0x1a, UPT ;  /* 0x0000001a1500788c */ /* 0x000fe2000bf25270 */
[----:B------:R-:W-:Y:S01]  /*4670*/  PLOP3.LUT P0, PT, PT, PT, UP0, 0x80, 0x8 ;  /* 0x000000000008781c */ /* 0x000fe20003f0f008 */
[----:B------:R-:W-:Y:S02]  /*4680*/  ULEA UR32, UR17, UR14, 0x8 ;  /* 0x0000000e11207291 */ /* 0x000fe4000f8e40ff */
[----:B------:R-:W-:Y:S02]  /*4690*/  USEL UR16, URZ, 0x1, UP1 ;  /* 0x00000001ff107887 */ /* 0x000fe40008800000 */
[----:B------:R-:W-:Y:S02]  /*46a0*/  USEL UR21, UR21, URZ, UP1 ;  /* 0x000000ff15157287 */ /* 0x000fe40008800000 */
[----:B------:R-:W-:Y:S02]  /*46b0*/  UIADD3 UR36, UPT, UPT, UR30, 0x2, URZ ;  /* 0x000000021e247890 */ /* 0x000fe4000fffe0ff */
[----:B------:R-:W-:Y:S01]  /*46c0*/  @UP0 ULEA UR6, UR21, UR8, 0x3 ;  /* 0x0000000815060291 */ /* 0x000fe2000f8e18ff */
[----:B------:R-:W-:Y:S01]  /*46d0*/  LOP3.LUT R2, R2, UR16, RZ, 0x3c, !PT ;  /* 0x0000001002027c12 */ /* 0x000fe2000f8e3cff */
[----:B------:R-:W-:Y:S02]  /*46e0*/  UIADD3 UR34, UPT, UPT, UR32, 0x2, URZ ;  /* 0x0000000220227890 */ /* 0x000fe4000fffe0ff */
[----:B------:R-:W-:Y:S01]  /*46f0*/  UIADD3 UR9, UPT, UPT, UR9, 0xd0, URZ ;  /* 0x000000d009097890 */ /* 0x000fe2000fffe0ff */
[----:B-1----:R-:W-:Y:S01]  /*4700*/  @P0 SHF.L.U32 R0, R2, 0x1f, RZ ;  /* 0x0000001f02000819 */ /* 0x002fe200000006ff */
[----:B------:R-:W-:Y:S01]  /*4710*/  UMOV UR31, 0x80004020 ;  /* 0x80004020001f7882 */ /* 0x000fe20000000000 */
[----:B------:R-:W-:Y:S01]  /*4720*/  UMOV UR33, 0x80004020 ;  /* 0x8000402000217882 */ /* 0x000fe20000000000 */
[----:B------:R-:W-:Y:S01]  /*4730*/  UMOV UR37, 0x80004020 ;  /* 0x8000402000257882 */ /* 0x000fe20000000000 */
[----:B------:R2:W3:Y:S01]  /*4740*/  @P0 SYNCS.PHASECHK.TRANS64.TRYWAIT P2, [UR6], R0 ;  /* 0x00000000ff0005a7 */ /* 0x0004e20008041106 */
[----:B------:R-:W-:Y:S01]  /*4750*/  UIADD3 UR20, UPT, UPT, UR20, 0x1, URZ ;  /* 0x0000000114147890 */ /* 0x000fe2000fffe0ff */
[----:B------:R2:W-:Y:S01]  /*4760*/  UTCQMMA.2CTA gdesc[UR32], gdesc[UR30], tmem[UR11], tmem[UR28], idesc[UR29], UP3 ;  /* 0x00ff1c1e200075ea */ /* 0x0005e20009a0030b */
[----:B------:R-:W-:Y:S02]  /*4770*/  UIADD3 UR18, UPT, UPT, UR18, -0x1, URZ ;  /* 0xffffffff12127890 */ /* 0x000fe4000fffe0ff */
[----:B------:R-:W-:Y:S02]  /*4780*/  UISETP.NE.AND UP0, UPT, UR20, UR19, UPT ;  /* 0x000000131400728c */ /* 0x000fe4000bf05270 */
[----:B------:R-:W-:Y:S01]  /*4790*/  UPLOP3.LUT UP3, UPT, UPT, UPT, UPT, 0x80, 0x8 ;  /* 0x000000000008789c */ /* 0x000fe20003f6f070 */
[----:B------:R-:W-:Y:S01]  /*47a0*/  UMOV UR35, 0x80004020 ;  /* 0x8000402000237882 */ /* 0x000fe20000000000 */
[----:B------:R-:W-:Y:S01]  /*47b0*/  UMOV UR17, UR21 ;  /* 0x0000001500117c82 */ /* 0x000fe20008000000 */
[----:B------:R2:W-:Y:S01]  /*47c0*/  UTCQMMA.2CTA gdesc[UR34], gdesc[UR36], tmem[UR11], tmem[UR26], idesc[UR27], UPT ;  /* 0x00ff1a24220075ea */ /* 0x0005e2000ba0030b */
[----:B------:R2:W-:Y:S03]  /*47d0*/  UTCBAR.2CTA.MULTICAST [UR9], URZ, UR13 ;  /* 0x000000ff090073e9 */ /* 0x0005e6000820080d */
[----:B------:R-:W-:Y:S05]  /*47e0*/  BRA.U UP0, `(.L_x_96) ;  /* 0xfffffffd00787547 */ /* 0x000fea000b83ffff */
.L_x_93:
[----:B------:R-:W-:Y:S01]  /*47f0*/  UIADD3 UR10, UPT, UPT, UR10, 0x1f0, URZ ;  /* 0x000001f00a0a7890 */ /* 0x000fe2000fffe0ff */
[----:B------:R-:W-:-:S08]  /*4800*/  UMOV UR20, UR19 ;  /* 0x0000001300147c82 */ /* 0x000fd00008000000 */
[----:B------:R4:W-:Y:S01]  /*4810*/  UTCBAR.2CTA.MULTICAST [UR10], URZ, UR12 ;  /* 0x000000ff0a0073e9 */ /* 0x0009e2000820080c */
[----:B------:R-:W-:Y:S02]  /*4820*/  NOP ;  /* 0x0000000000007918 */ /* 0x000fe40000000000 */
.L_x_91:
[----:B------:R-:W-:Y:S01]  /*4830*/  UIADD3 UR22, UPT, UPT, UR22, 0x1, URZ ;  /* 0x0000000116167890 */ /* 0x000fe2000fffe0ff */
[----:B------:R-:W-:-:S03]  /*4840*/  ISETP.NE.AND P0, PT, R8, 0x2, PT ;  /* 0x000000020800780c */ /* 0x000fc60003f05270 */
[----:B------:R-:W-:Y:S01]  /*4850*/  UISETP.NE.AND UP0, UPT, UR22, 0x4, UPT ;  /* 0x000000041600788c */ /* 0x000fe2000bf05270 */
[----:B-12---:R-:W-:Y:S02]  /*4860*/  SEL R0, RZ, 0x1, P0 ;  /* 0x00000001ff007807 */ /* 0x006fe40000000000 */
[----:B------:R-:W-:Y:S01]  /*4870*/  SEL R8, R8, RZ, P0 ;  /* 0x000000ff08087207 */ /* 0x000fe20000000000 */
[----:B------:R-:W-:Y:S01]  /*4880*/  USEL UR6, URZ, 0x1, UP0 ;  /* 0x00000001ff067887 */ /* 0x000fe20008000000 */
[----:B------:R-:W-:Y:S01]  /*4890*/  LOP3.LUT R3, R3, R0, RZ, 0x3c, !PT ;  /* 0x0000000003037212 */ /* 0x000fe200078e3cff */
[----:B------:R-:W-:-:S04]  /*48a0*/  USEL UR22, UR22, URZ, UP0 ;  /* 0x000000ff16167287 */ /* 0x000fc80008000000 */
[----:B------:R-:W-:Y:S01]  /*48b0*/  LOP3.LUT R9, R9, UR6, RZ, 0x3c, !PT ;  /* 0x0000000609097c12 */ /* 0x000fe2000f8e3cff */
[----:B------:R-:W-:Y:S07]  /*48c0*/  @P1 BRA `(.L_x_97) ;  /* 0xfffffff800b01947 */ /* 0x000fee000383ffff */
[----:B------:R-:W1:Y:S01]  /*48d0*/  S2UR UR6, SR_CgaCtaId ;  /* 0x00000000000679c3 */ /* 0x000e620000008800 */
[----:B------:R-:W-:Y:S01]  /*48e0*/  ELECT P0, URZ, PT ;  /* 0x0000000000ff782f */ /* 0x000fe20003800000 */
[----:B------:R-:W-:Y:S01]  /*48f0*/  HFMA2 R0, -RZ, RZ, 0, 5.9604644775390625e-08 ;  /* 0x00000001ff007431 */ /* 0x000fe200000001ff */
[----:B------:R-:W-:-:S05]  /*4900*/  UMOV UR7, 0x40 ;  /* 0x0000004000077882 */ /* 0x000fca0000000000 */
[----:B------:R-:W-:Y:S01]  /*4910*/  UVIRTCOUNT.DEALLOC.SMPOOL 0x80 ;  /* 0x000000800000784c */ /* 0x000fe20000000000 */
[----:B------:R-:W-:Y:S02]  /*4920*/  UISETP.NE.AND UP0, UPT, UR5, URZ, UPT ;  /* 0x000000ff0500728c */ /* 0x000fe4000bf05270 */
[----:B-1----:R-:W-:-:S09]  /*4930*/  ULEA UR6, UR6, UR7, 0x18 ;  /* 0x0000000706067291 */ /* 0x002fd2000f8ec0ff */
[----:B------:R1:W-:Y:S01]  /*4940*/  @P0 STS.U8 [UR6+0x1c], R0 ;  /* 0x00001c00ff000988 */ /* 0x0003e20008000006 */
[----:B------:R-:W-:Y:S05]  /*4950*/  BRA.U UP0, `(.L_x_98) ;  /* 0x0000000100a07547 */ /* 0x000fea000b800000 */
[----:B------:R-:W-:Y:S01]  /*4960*/  UIADD3 UR5, UPT, UPT, UR8, 0x210, URZ ;  /* 0x0000021008057890 */ /* 0x000fe2000fffe0ff */
[----:B------:R-:W-:-:S03]  /*4970*/  SHF.L.U32 R2, R9, 0x1f, RZ ;  /* 0x0000001f09027819 */ /* 0x000fc600000006ff */
[----:B------:R-:W-:-:S09]  /*4980*/  ULEA UR7, UR22, UR5, 0x3 ;  /* 0x0000000516077291 */ /* 0x000fd2000f8e18ff */
[----:B------:R-:W2:Y:S02]  /*4990*/  SYNCS.PHASECHK.TRANS64.TRYWAIT P0, [UR7], R2 ;  /* 0x00000002ff0075a7 */ /* 0x000ea40008001107 */
[----:B--2---:R-:W-:Y:S05]  /*49a0*/  @!P0 BRA `(.L_x_99) ;  /* 0x00000074005c8947 */ /* 0x004fea0003800000 */
.L_x_310:
[----:B------:R-:W-:-:S04]  /*49b0*/  UIADD3 UR9, UPT, UPT, UR22, 0x1, URZ ;  /* 0x0000000116097890 */ /* 0x000fc8000fffe0ff */
[----:B------:R-:W-:-:S04]  /*49c0*/  UISETP.NE.AND UP1, UPT, UR9, 0x4, UPT ;  /* 0x000000040900788c */ /* 0x000fc8000bf25270 */
[----:B----4-:R-:W-:Y:S02]  /*49d0*/  USEL UR10, URZ, 0x1, UP1 ;  /* 0x00000001ff0a7887 */ /* 0x010fe40008800000 */
[----:B------:R-:W-:-:S04]  /*49e0*/  USEL UR9, UR9, URZ, UP1 ;  /* 0x000000ff09097287 */ /* 0x000fc80008800000 */
[----:B------:R-:W-:Y:S01]  /*49f0*/  ULEA UR7, UR9, UR5, 0x3 ;  /* 0x0000000509077291 */ /* 0x000fe2000f8e18ff */
[----:B-1----:R-:W-:-:S04]  /*4a00*/  LOP3.LUT R2, R9, UR10, RZ, 0x3c, !PT ;  /* 0x0000000a09027c12 */ /* 0x002fc8000f8e3cff */
[----:B------:R-:W-:-:S04]  /*4a10*/  SHF.L.U32 R3, R2, 0x1f, RZ ;  /* 0x0000001f02037819 */ /* 0x000fc800000006ff */
[----:B------:R-:W1:Y:S02]  /*4a20*/  SYNCS.PHASECHK.TRANS64.TRYWAIT P0, [UR7], R3 ;  /* 0x00000003ff0075a7 */ /* 0x000e640008001107 */
[----:B-1----:R-:W-:Y:S05]  /*4a30*/  @!P0 BRA `(.L_x_100) ;  /* 0x0000007400508947 */ /* 0x002fea0003800000 */
.L_x_312:
        /* <DEDUP_REMOVED lines=9> */
.L_x_314:
[----:B------:R-:W-:-:S04]  /*4ad0*/  UIADD3 UR9, UPT, UPT, UR9, 0x1, URZ ;  /* 0x0000000109097890 */ /* 0x000fc8000fffe0ff */
[----:B------:R-:W-:-:S04]  /*4ae0*/  UISETP.NE.AND UP1, UPT, UR9, 0x4, UPT ;  /* 0x000000040900788c */ /* 0x000fc8000bf25270 */
[----:B------:R-:W-:Y:S02]  /*4af0*/  USEL UR7, URZ, 0x1, UP1 ;  /* 0x00000001ff077887 */ /* 0x000fe40008800000 */
[----:B------:R-:W-:-:S04]  /*4b00*/  USEL UR9, UR9, URZ, UP1 ;  /* 0x000000ff09097287 */ /* 0x000fc80008800000 */
[----:B------:R-:W-:Y:S01]  /*4b10*/  ULEA UR9, UR9, UR5, 0x3 ;  /* 0x0000000509097291 */ /* 0x000fe2000f8e18ff */
[----:B------:R-:W-:-:S04]  /*4b20*/  LOP3.LUT R2, R2, UR7, RZ, 0x3c, !PT ;  /* 0x0000000702027c12 */ /* 0x000fc8000f8e3cff */
[----:B------:R-:W-:Y:S01]  /*4b30*/  SHF.L.U32 R2, R2, 0x1f, RZ ;  /* 0x0000001f02027819 */ /* 0x000fe200000006ff */
[----:B-1----:R-:W-:-:S04]  /*4b40*/  IMAD.U32 R0, RZ, RZ, UR9 ;  /* 0x00000009ff007e24 */ /* 0x002fc8000f8e00ff */
[----:B------:R1:W2:Y:S03]  /*4b50*/  SYNCS.PHASECHK.TRANS64.TRYWAIT P0, [R0+URZ], R2 ;  /* 0x00000002000075a7 */ /* 0x0002a600080011ff */
[----:B--2---:R-:W-:Y:S05]  /*4b60*/  @!P0 NANOSLEEP.SYNCS 0x989680 ;  /* 0x009896800000895d */ /* 0x004fea0003900000 */
[----:B------:R-:W2:Y:S02]  /*4b70*/  @!P0 SYNCS.PHASECHK.TRANS64 P0, [R0+URZ], R2 ;  /* 0x00000002000085a7 */ /* 0x000ea400080010ff */
[----:B--2---:R-:W-:Y:S05]  /*4b80*/  @P0 BRA `(.L_x_102) ;  /* 0x0000000000200947 */ /* 0x004fea0003800000 */
.L_x_103:
[----:B--2---:R2:W4:Y:S02]  /*4b90*/  SYNCS.PHASECHK.TRANS64.TRYWAIT P0, [R0+URZ], R2 ;  /* 0x00000002000075a7 */ /* 0x00452400080011ff */
[----:B----4-:R-:W-:Y:S05]  /*4ba0*/  @!P0 NANOSLEEP.SYNCS 0x989680 ;  /* 0x009896800000895d */ /* 0x010fea0003900000 */
[----:B------:R-:W4:Y:S02]  /*4bb0*/  @!P0 SYNCS.PHASECHK.TRANS64 P0, [R0+URZ], R2 ;  /* 0x00000002000085a7 */ /* 0x000f2400080010ff */
[----:B----4-:R-:W-:Y:S05]  /*4bc0*/  @!P0 BRA `(.L_x_103) ;  /* 0xfffffffc00f08947 */ /* 0x010fea000383ffff */
[----:B------:R-:W-:Y:S05]  /*4bd0*/  BRA `(.L_x_102) ;  /* 0x00000000000c7947 */ /* 0x000fea0003800000 */
.L_x_98:
[----:B------:R-:W-:-:S04]  /*4be0*/  UIADD3 UR5, UPT, UPT, UR8, 0x250, URZ ;  /* 0x0000025008057890 */ /* 0x000fc8000fffe0ff */
[----:B------:R-:W-:-:S09]  /*4bf0*/  UPRMT UR5, UR4, 0x654, UR5 ;  /* 0x0000065404057896 */ /* 0x000fd20008000005 */
[----:B------:R-:W-:Y:S03]  /*4c00*/  SYNCS.ARRIVE.TRANS64.RED.A1T0 RZ, [UR5], RZ ;  /* 0x000000ffffff79a7 */ /* 0x000fe60008100405 */
.L_x_102:
[----:B-12---:R-:W-:Y:S01]  /*4c10*/  SHF.L.U32 R2, RZ, 0x1f, RZ ;  /* 0x0000001fff027819 */ /* 0x006fe200000006ff */
[----:B------:R-:W-:Y:S01]  /*4c20*/  UIADD3 UR5, UPT, UPT, UR8, 0x250, URZ ;  /* 0x0000025008057890 */ /* 0x000fe2000fffe0ff */
[----:B------:R-:W-:Y:S02]  /*4c30*/  PLOP3.LUT P0, PT, PT, PT, UP0, 0x80, 0x8 ;  /* 0x000000000008781c */ /* 0x000fe40003f0f008 */
[----:B------:R-:W1:Y:S02]  /*4c40*/  SYNCS.PHASECHK.TRANS64.TRYWAIT P1, [UR8+0x250], R2 ;  /* 0x00025002ff0075a7 */ /* 0x000e640008021108 */
[----:B-1----:R-:W-:Y:S09]  /*4c50*/  @!P1 BRA `(.L_x_104) ;  /* 0x0000007000f89947 */ /* 0x002ff20003800000 */
.L_x_316:
[----:B------:R-:W-:Y:S01]  /*4c60*/  @!UP0 UPRMT UR5, UR4, 0x654, UR5 ;  /* 0x0000065404058896 */ /* 0x000fe20008000005 */
[----:B------:R-:W-:Y:S02]  /*4c70*/  UMOV UR8, 0xffff ;  /* 0x0000ffff00087882 */ /* 0x000fe40000000000 */
[----:B------:R-:W-:-:S06]  /*4c80*/  UMOV UR4, 0x1 ;  /* 0x0000000100047882 */ /* 0x000fcc0000000000 */
[----:B------:R-:W-:Y:S01]  /*4c90*/  @!P0 SYNCS.ARRIVE.TRANS64.RED.A1T0 RZ, [UR5], RZ ;  /* 0x000000ffffff89a7 */ /* 0x000fe20008100405 */
[----:B------:R-:W-:Y:S01]  /*4ca0*/  NOP ;  /* 0x0000000000007918 */ /* 0x000fe20000000000 */
[----:B-1----:R-:W1:Y:S01]  /*4cb0*/  LDS R0, [UR6+0x14] ;  /* 0x00001406ff007984 */ /* 0x002e620008000800 */
[----:B------:R-:W-:-:S04]  /*4cc0*/  ULOP3.LUT UR5, UR24, 0xffff, URZ, 0xc0, !UPT ;  /* 0x0000ffff18057892 */ /* 0x000fc8000f8ec0ff */
[----:B------:R-:W-:-:S04]  /*4cd0*/  USHF.R.U32.HI UR5, URZ, 0x5, UR5 ;  /* 0x00000005ff057899 */ /* 0x000fc80008011605 */
[----:B------:R-:W-:Y:S02]  /*4ce0*/  USHF.L.U32 UR8, UR8, UR5, URZ ;  /* 0x0000000508087299 */ /* 0x000fe400080006ff */
[----:B------:R-:W-:-:S04]  /*4cf0*/  USHF.L.U32 UR4, UR4, UR5, URZ ;  /* 0x0000000504047299 */ /* 0x000fc800080006ff */
[----:B-1----:R-:W-:-:S04]  /*4d00*/  LOP3.LUT R0, R0, UR8, RZ, 0xc0, !PT ;  /* 0x0000000800007c12 */ /* 0x002fc8000f8ec0ff */
[----:B------:R-:W-:-:S13]  /*4d10*/  ISETP.NE.AND P0, PT, R0, UR8, PT ;  /* 0x0000000800007c0c */ /* 0x000fda000bf05270 */
[----:B------:R-:W-:Y:S05]  /*4d20*/  @P0 BRA `(.L_x_105) ;  /* 0x0000000000580947 */ /* 0x000fea0003800000 */
[----:B------:R-:W1:Y:S02]  /*4d30*/  LDS R0, [UR6+0x18] ;  /* 0x00001806ff007984 */ /* 0x000e640008000800 */
[----:B-1----:R-:W-:-:S04]  /*4d40*/  LOP3.LUT R0, R0, UR4, RZ, 0xc0, !PT ;  /* 0x0000000400007c12 */ /* 0x002fc8000f8ec0ff */
[----:B------:R-:W-:-:S13]  /*4d50*/  ISETP.NE.AND P0, PT, R0, UR4, PT ;  /* 0x0000000400007c0c */ /* 0x000fda000bf05270 */
[----:B------:R-:W-:Y:S05]  /*4d60*/  @P0 BRA `(.L_x_106) ;  /* 0x00000000003c0947 */ /* 0x000fea0003800000 */
[----:B------:R-:W1:Y:S01]  /*4d70*/  S2R R2, SR_LANEID ;  /* 0x0000000000027919 */ /* 0x000e620000000000 */
[----:B------:R-:W-:Y:S01]  /*4d80*/  ULOP3.LUT UR8, URZ, UR8, URZ, 0x33, !UPT ;  /* 0x00000008ff087292 */ /* 0x000fe2000f8e33ff */
[----:B------:R-:W-:Y:S02]  /*4d90*/  VOTEU.ANY UR7, UPT, PT ;  /* 0x0000000000077886 */ /* 0x000fe400038e0100 */
[----:B------:R-:W-:-:S03]  /*4da0*/  UFLO.U32 UR7, UR7 ;  /* 0x00000007000772bd */ /* 0x000fc600080e0000 */
[----:B------:R-:W-:-:S04]  /*4db0*/  IMAD.U32 R0, RZ, RZ, UR8 ;  /* 0x00000008ff007e24 */ /* 0x000fc8000f8e00ff */
[----:B------:R2:W3:Y:S02]  /*4dc0*/  REDUX UR5, R0 ;  /* 0x00000000000573c4 */ /* 0x0004e40000000000 */
[----:B------:R1:W-:Y:S02]  /*4dd0*/  UTCATOMSWS.AND URZ, UR8 ;  /* 0x0000000800ff79e3 */ /* 0x0003e40008000000 */
[----:B-1----:R-:W-:Y:S02]  /*4de0*/  ISETP.EQ.U32.AND P0, PT, R2, UR7, PT ;  /* 0x0000000702007c0c */ /* 0x002fe4000bf02070 */
[----:B--2---:R-:W-:Y:S02]  /*4df0*/  LOP3.LUT R0, RZ, UR4, RZ, 0x33, !PT ;  /* 0x00000004ff007c12 */ /* 0x004fe4000f8e33ff */
[----:B---3--:R-:W-:Y:S02]  /*4e00*/  MOV R2, UR5 ;  /* 0x0000000500027c02 */ /* 0x008fe40008000f00 */
[----:B------:R-:W1:Y:S07]  /*4e10*/  REDUX UR4, R0 ;  /* 0x00000000000473c4 */ /* 0x000e6e0000000000 */
[----:B------:R2:W-:Y:S01]  /*4e20*/  @P0 ATOMS.AND RZ, [UR6+0x14], R2 ;  /* 0x00001402ffff098c */ /* 0x0005e2000a800006 */
[----:B-1----:R-:W-:-:S05]  /*4e30*/  IMAD.U32 R0, RZ, RZ, UR4 ;  /* 0x00000004ff007e24 */ /* 0x002fca000f8e00ff */
[----:B------:R2:W-:Y:S01]  /*4e40*/  @P0 ATOMS.AND RZ, [UR6+0x18], R0 ;  /* 0x00001800ffff098c */ /* 0x0005e2000a800006 */
[----:B------:R-:W-:Y:S05]  /*4e50*/  BRA `(.L_x_107) ;  /* 0x0000000000147947 */ /* 0x000fea0003800000 */
.L_x_106:
[----:B------:R-:W-:Y:S02]  /*4e60*/  MOV R2, 0x4e80 ;  /* 0x00004e8000027802 */ /* 0x000fe40000000f00 */
[----:B---345:R-:W-:Y:S05]  /*4e70*/  CALL.REL.NOINC `($__internal_0_$__cuda_sm10x_tcgen05_guardrail_trap_col_being_dealloced_not_returned_by_alloc) ;  /* 0x0000007400387944 */ /* 0x038fea0003c00000 */
[----:B------:R-:W-:Y:S05]  /*4e80*/  BRA `(.L_x_107) ;  /* 0x0000000000087947 */ /* 0x000fea0003800000 */
.L_x_105:
[----:B------:R-:W-:Y:S02]  /*4e90*/  MOV R2, 0x4eb0 ;  /* 0x00004eb000027802 */ /* 0x000fe40000000f00 */
[----:B---345:R-:W-:Y:S05]  /*4ea0*/  CALL.REL.NOINC `($__internal_2_$__cuda_sm10x_tcgen05_guardrail_trap_unallocated_columns_being_dealloced) ;  /* 0x0000007400447944 */ /* 0x038fea0003c00000 */
.L_x_107:
[----:B------:R-:W-:Y:S01]  /*4eb0*/  NOP ;  /* 0x0000000000007918 */ /* 0x000fe20000000000 */
[----:B----4-:R-:W-:Y:S05]  /*4ec0*/  EXIT ;  /* 0x000000000000794d */ /* 0x010fea0003800000 */
.L_x_78:
[----:B------:R-:W-:-:S09]  /*4ed0*/  UISETP.NE.OR UP5, UPT, UR10, 0x3, UP5 ;  /* 0x000000030a00788c */ /* 0x000fd2000afa5670 */
[----:B------:R-:W-:Y:S05]  /*4ee0*/  BRA.U UP5, `(.L_x_108) ;  /* 0x0000000d05707547 */ /* 0x000fea000b800000 */
[----:B------:R-:W1:Y:S01]  /*4ef0*/  LDC R0, c[0x0][0xb30] ;  /* 0x0002cc00ff007b82 */ /* 0x000e620000000800 */
[----:B------:R-:W2:Y:S01]  /*4f00*/  LDCU.64 UR8, c[0x0][0x888] ;  /* 0x00011100ff0877ac */ /* 0x000ea20008000a00 */
[----:B------:R-:W-:Y:S02]  /*4f10*/  HFMA2 R27, -RZ, RZ, 0, 0 ;  /* 0x00000000ff1b7431 */ /* 0x000fe400000001ff */
[----:B------:R-:W-:Y:S01]  /*4f20*/  IMAD.MOV.U32 R29, RZ, RZ, 0x1 ;  /* 0x00000001ff1d7424 */ /* 0x000fe200078e00ff */
[----:B------:R-:W-:Y:S01]  /*4f30*/  MOV R25, 0x1000 ;  /* 0x0000100000197802 */ /* 0x000fe20000000f00 */
[----:B------:R-:W3:Y:S01]  /*4f40*/  LDCU.64 UR4, c[0x0][0x890] ;  /* 0x00011200ff0477ac */ /* 0x000ee20008000a00 */
[----:B------:R-:W-:Y:S01]  /*4f50*/  IMAD.MOV.U32 R28, RZ, RZ, RZ ;  /* 0x000000ffff1c7224 */ /* 0x000fe200078e00ff */
[----:B------:R-:W4:Y:S01]  /*4f60*/  LDC R24, c[0x0][0x370] ;  /* 0x0000dc00ff187b82 */ /* 0x000f220000000800 */
[----:B------:R-:W-:Y:S01]  /*4f70*/  UMOV UR7, 0x400 ;  /* 0x0000040000077882 */ /* 0x000fe20000000000 */
[----:B------:R-:W-:-:S02]  /*4f80*/  UPLOP3.LUT UP1, UPT, UPT, UPT, UPT, 0x40, 0x4 ;  /* 0x000000000004789c */ /* 0x000fc40003f2e870 */
[----:B------:R-:W-:-:S04]  /*4f90*/  ULEA UR7, UR37, UR7, 0x18 ;  /* 0x0000000725077291 */ /* 0x000fc8000f8ec0ff */
[----:B------:R-:W4:Y:S01]  /*4fa0*/  LDC R3, c[0x0][0xb0c] ;  /* 0x0002c300ff037b82 */ /* 0x000f220000000800 */
[----:B------:R-:W-:Y:S02]  /*4fb0*/  UIADD3 UR13, UPT, UPT, UR7, 0x1a8, URZ ;  /* 0x000001a8070d7890 */ /* 0x000fe4000fffe0ff */
[----:B--2---:R-:W-:Y:S02]  /*4fc0*/  UISETP.NE.U32.AND UP3, UPT, UR8, URZ, UPT ;  /* 0x000000ff0800728c */ /* 0x004fe4000bf65070 */
[----:B------:R-:W-:Y:S02]  /*4fd0*/  UIADD3 UR25, UPT, UPT, UR7, 0x1a0, URZ ;  /* 0x000001a007197890 */ /* 0x000fe4000fffe0ff */
[----:B---3--:R-:W-:Y:S01]  /*4fe0*/  UISETP.NE.U32.AND UP4, UPT, UR4, URZ, UPT ;  /* 0x000000ff0400728c */ /* 0x008fe2000bf85070 */
[----:B------:R-:W2:Y:S01]  /*4ff0*/  LDC R20, c[0x0][0xb20] ;  /* 0x0002c800ff147b82 */ /* 0x000ea20000000800 */
[----:B-1----:R-:W-:Y:S01]  /*5000*/  ISETP.NE.AND P1, PT, R0, 0x1, PT ;  /* 0x000000010000780c */ /* 0x002fe20003f25270 */
[----:B------:R-:W-:-:S02]  /*5010*/  UISETP.NE.AND.EX UP3, UPT, UR9, URZ, UPT, UP3 ;  /* 0x000000ff0900728c */ /* 0x000fc4000bf65330 */
[----:B------:R-:W-:Y:S02]  /*5020*/  UPRMT UR13, UR37, 0x654, UR13 ;  /* 0x00000654250d7896 */ /* 0x000fe4000800000d */
[----:B------:R-:W-:Y:S02]  /*5030*/  UISETP.NE.AND.EX UP4, UPT, UR5, URZ, UPT, UP4 ;  /* 0x000000ff0500728c */ /* 0x000fe4000bf85340 */
[----:B------:R-:W1:Y:S08]  /*5040*/  LDC.64 R30, c[0x0][0x348] ;  /* 0x0000d200ff1e7b82 */ /* 0x000e700000000a00 */
[----:B------:R-:W3:Y:S08]  /*5050*/  LDC.64 R14, c[0x0][0xb10] ;  /* 0x0002c400ff0e7b82 */ /* 0x000ef00000000a00 */
[----:B------:R-:W1:Y:S08]  /*5060*/  LDC.64 R6, c[0x0][0xb18] ;  /* 0x0002c600ff067b82 */ /* 0x000e700000000a00 */
[----:B------:R-:W1:Y:S08]  /*5070*/  LDC.64 R4, c[0x0][0xb28] ;  /* 0x0002ca00ff047b82 */ /* 0x000e700000000a00 */
[----:B--2-4-:R-:W1:Y:S02]  /*5080*/  LDC R21, c[0x0][0x374] ;  /* 0x0000dd00ff157b82 */ /* 0x014e640000000800 */
.L_x_117:
[C---:B------:R-:W-:Y:S02]  /*5090*/  LEA R0, R28.reuse, UR7, 0x3 ;  /* 0x000000071c007c11 */ /* 0x040fe4000f8e18ff */
[----:B------:R-:W-:Y:S02]  /*50a0*/  SHF.L.U32 R2, R27, 0x1f, RZ ;  /* 0x0000001f1b027819 */ /* 0x000fe400000006ff */
[----:B------:R-:W-:Y:S02]  /*50b0*/  LEA R16, R28, UR7, 0x4 ;  /* 0x000000071c107c11 */ /* 0x000fe4000f8e20ff */
[----:B--2---:R-:W2:Y:S02]  /*50c0*/  SYNCS.PHASECHK.TRANS64.TRYWAIT P0, [R0+URZ+0x1d0], R2 ;  /* 0x0001d002000075a7 */ /* 0x004ea400080011ff */
[----:B--2---:R-:W-:Y:S05]  /*50d0*/  @!P0 BRA `(.L_x_109) ;  /* 0x0000006c00f08947 */ /* 0x004fea0003800000 */
.L_x_317:
[----:B------:R-:W-:Y:S01]  /*50e0*/  ISETP.GE.AND P0, PT, R65, 0x1, PT ;  /* 0x000000014100780c */ /* 0x000fe20003f06270 */
[----:B------:R-:W4:Y:S01]  /*50f0*/  LDS.128 R16, [R16+0x260] ;  /* 0x0002600010107984 */ /* 0x000f220000000c00 */
[----:B--2---:R-:W-:Y:S01]  /*5100*/  VIADD R0, R0, 0x1e0 ;  /* 0x000001e000007836 */ /* 0x004fe20000000000 */
[----:B------:R-:W-:Y:S01]  /*5110*/  @!PT LDS RZ, [RZ] ;  /* 0x00000000fffff984 */ /* 0x000fe20000000800 */
[----:B------:R-:W-:Y:S01]  /*5120*/  @!PT LDS RZ, [RZ] ;  /* 0x00000000fffff984 */ /* 0x000fe20000000800 */
[----:B------:R-:W-:Y:S01]  /*5130*/  @!PT LDS RZ, [RZ] ;  /* 0x00000000fffff984 */ /* 0x000fe20000000800 */
[----:B------:R-:W-:Y:S01]  /*5140*/  @!PT LDS RZ, [RZ] ;  /* 0x00000000fffff984 */ /* 0x000fe20000000800 */
[----:B------:R2:W-:Y:S06]  /*5150*/  MEMBAR.ALL.CTA ;  /* 0x0000000000007992 */ /* 0x0005ec0000008000 */
[----:B--2---:R-:W2:Y:S01]  /*5160*/  FENCE.VIEW.ASYNC.S ;  /* 0x00000000000073c6 */ /* 0x004ea20000000000 */
[----:B------:R-:W-:Y:S04]  /*5170*/  PRMT R0, RZ, 0x654, R0 ;  /* 0x00000654ff007816 */ /* 0x000fe80000000000 */
[----:B--2---:R2:W-:Y:S01]  /*5180*/  SYNCS.ARRIVE.TRANS64.RED.A1T0 RZ, [R0+URZ], RZ ;  /* 0x000000ff00ff79a7 */ /* 0x0045e200081004ff */
[----:B----4-:R-:W-:Y:S11]  /*5190*/  LOP3.LUT P3, RZ, R18, 0x1, RZ, 0xc0, !PT ;  /* 0x0000000112ff7812 */ /* 0x010ff6000786c0ff */
[----:B------:R-:W-:Y:S02]  /*51a0*/  @!UPT UIADD3 URZ, UPT, UPT, URZ, URZ, URZ ;  /* 0x000000fffffff290 */ /* 0x000fe4000fffe0ff */
[----:B------:R-:W-:Y:S02]  /*51b0*/  @P3 MOV R11, R16 ;  /* 0x00000010000b3202 */ /* 0x000fe40000000f00 */
[----:B------:R-:W-:Y:S01]  /*51c0*/  @P3 LOP3.LUT R10, R17, 0xffff, RZ, 0xc0, !PT ;  /* 0x0000ffff110a3812 */ /* 0x000fe200078ec0ff */
[----:B--2---:R-:W-:Y:S06]  /*51d0*/  @!P0 BRA `(.L_x_110) ;  /* 0x0000000000a48947 */ /* 0x004fec0003800000 */
[-C--:B-1----:R-:W-:Y:S01]  /*51e0*/  IMAD.HI.U32 R0, R21, R7.reuse, RZ ;  /* 0x0000000715007227 */ /* 0x082fe200078e00ff */
[----:B------:R-:W-:Y:S02]  /*51f0*/  ISETP.NE.AND P0, PT, R6, 0x1, PT ;  /* 0x000000010600780c */ /* 0x000fe40003f05270 */
[----:B------:R-:W-:Y:S01]  /*5200*/  ISETP.NE.AND P2, PT, R65, 0x1, PT ;  /* 0x000000014100780c */ /* 0x000fe20003f45270 */
[----:B---3--:R-:W-:Y:S01]  /*5210*/  IMAD.HI.U32 R9, R24, R14, RZ ;  /* 0x0000000e18097227 */ /* 0x008fe200078e00ff */
[----:B------:R-:W-:Y:S02]  /*5220*/  SHF.R.U32.HI R0, RZ, R20, R0 ;  /* 0x00000014ff007219 */ /* 0x000fe40000011600 */
[----:B------:R-:W-:Y:S01]  /*5230*/  ISETP.NE.AND P4, PT, R3, 0x1, PT ;  /* 0x000000010300780c */ /* 0x000fe20003f85270 */
[----:B------:R-:W-:Y:S01]  /*5240*/  IMAD.HI.U32 R13, R10, R7, RZ ;  /* 0x000000070a0d7227 */ /* 0x000fe200078e00ff */
[----:B------:R-:W-:Y:S02]  /*5250*/  SHF.R.U32.HI R9, RZ, R15, R9 ;  /* 0x0000000fff097219 */ /* 0x000fe40000011609 */
[----:B------:R-:W-:Y:S01]  /*5260*/  SEL R0, R21, R0, !P0 ;  /* 0x0000000015007207 */ /* 0x000fe20004000000 */
[----:B------:R-:W-:Y:S01]  /*5270*/  IMAD.HI.U32 R12, R11, R14, RZ ;  /* 0x0000000e0b0c7227 */ /* 0x000fe200078e00ff */
[----:B------:R-:W-:Y:S03]  /*5280*/  SEL R9, R24, R9, !P4 ;  /* 0x0000000918097207 */ /* 0x000fe60006000000 */
[-C--:B------:R-:W-:Y:S01]  /*5290*/  IMAD.HI.U32 R8, R0, R4.reuse, RZ ;  /* 0x0000000400087227 */ /* 0x080fe200078e00ff */
[----:B------:R-:W-:Y:S03]  /*52a0*/  SHF.R.U32.HI R12, RZ, R15, R12 ;  /* 0x0000000fff0c7219 */ /* 0x000fe6000001160c */
[----:B------:R-:W-:Y:S01]  /*52b0*/  IMAD.HI.U32 R2, R9, R4, RZ ;  /* 0x0000000409027227 */ /* 0x000fe200078e00ff */
[-C--:B------:R-:W-:Y:S02]  /*52c0*/  @P2 SHF.R.U32.HI R0, RZ, R5.reuse, R8 ;  /* 0x00000005ff002219 */ /* 0x080fe40000011608 */
[----:B------:R-:W-:Y:S02]  /*52d0*/  SHF.R.U32.HI R8, RZ, R20, R13 ;  /* 0x00000014ff087219 */ /* 0x000fe4000001160d */
[----:B------:R-:W-:Y:S01]  /*52e0*/  @P2 SHF.R.U32.HI R9, RZ, R5, R2 ;  /* 0x00000005ff092219 */ /* 0x000fe20000011602 */
[----:B------:R-:W-:Y:S01]  /*52f0*/  IMAD R0, R65, R0, RZ ;  /* 0x0000000041007224 */ /* 0x000fe200078e02ff */
[----:B------:R-:W-:Y:S02]  /*5300*/  SEL R8, R10, R8, !P0 ;  /* 0x000000080a087207 */ /* 0x000fe40004000000 */
[----:B------:R-:W-:Y:S01]  /*5310*/  SEL R2, R11, R12, !P4 ;  /* 0x0000000c0b027207 */ /* 0x000fe20006000000 */
[C---:B------:R-:W-:Y:S01]  /*5320*/  IMAD R12, R65.reuse, R9, RZ ;  /* 0x00000009410c7224 */ /* 0x040fe200078e02ff */
[C---:B------:R-:W-:Y:S01]  /*5330*/  ISETP.GE.AND P0, PT, R8.reuse, R0, PT ;  /* 0x000000000800720c */ /* 0x040fe20003f06270 */
[----:B------:R-:W-:Y:S03]  /*5340*/  IMAD.HI.U32 R0, R8, R4, RZ ;  /* 0x0000000408007227 */ /* 0x000fe600078e00ff */
[----:B------:R-:W-:Y:S02]  /*5350*/  ISETP.GE.OR P0, PT, R2, R12, P0 ;  /* 0x0000000c0200720c */ /* 0x000fe40000706670 */
[-C--:B------:R-:W-:Y:S04]  /*5360*/  SHF.R.U32.HI R0, RZ, R5.reuse, R0 ;  /* 0x00000005ff007219 */ /* 0x080fe80000011600 */
[----:B------:R-:W-:Y:S05]  /*5370*/  SEL R13, R8, R0, !P2 ;  /* 0x00000000080d7207 */ /* 0x000fea0005000000 */
[----:B------:R-:W-:Y:S02]  /*5380*/  IMAD.MOV R12, RZ, RZ, -R13 ;  /* 0x000000ffff0c7224 */ /* 0x000fe400078e0a0d */
[C---:B------:R-:W-:Y:S04]  /*5390*/  @!P0 IMAD.HI.U32 R0, R2.reuse, R4, RZ ;  /* 0x0000000402008227 */ /* 0x040fe800078e00ff */
[----:B------:R-:W-:Y:S01]  /*53a0*/  IMAD R12, R65, R12, R8 ;  /* 0x0000000c410c7224 */ /* 0x000fe200078e0208 */
[----:B------:R-:W-:Y:S04]  /*53b0*/  @!P0 SHF.R.U32.HI R0, RZ, R5, R0 ;  /* 0x00000005ff008219 */ /* 0x000fe80000011600 */
[----:B------:R-:W-:Y:S04]  /*53c0*/  @!P0 SEL R0, R2, R0, !P2 ;  /* 0x0000000002008207 */ /* 0x000fe80005000000 */
[----:B------:R-:W-:Y:S01]  /*53d0*/  @!P0 IADD3 R13, PT, PT, R13, -R0, RZ ;  /* 0x800000000d0d8210 */ /* 0x000fe20007ffe0ff */
[----:B------:R-:W-:Y:S01]  /*53e0*/  @!P0 IMAD R0, R9, R12, R0 ;  /* 0x0000000c09008224 */ /* 0x000fe200078e0200 */
[----:B------:R-:W-:Y:S01]  /*53f0*/  IADD3 R9, PT, PT, -R8, RZ, RZ ;  /* 0x000000ff08097210 */ /* 0x000fe20007ffe1ff */
[--C-:B------:R-:W-:Y:S02]  /*5400*/  IMAD.MOV R12, RZ, RZ, -R2.reuse ;  /* 0x000000ffff0c7224 */ /* 0x100fe400078e0a02 */
[----:B------:R-:W-:Y:S02]  /*5410*/  @!P0 IMAD R8, R13, R65, R2 ;  /* 0x000000410d088224 */ /* 0x000fe400078e0202 */
[----:B------:R-:W-:Y:S02]  /*5420*/  @!P0 IMAD.MOV.U32 R2, RZ, RZ, R0 ;  /* 0x000000ffff028224 */ /* 0x000fe400078e0000 */
[----:B------:R-:W-:Y:S02]  /*5430*/  IMAD R11, R3, R12, R11 ;  /* 0x0000000c030b7224 */ /* 0x000fe400078e020b */
[----:B------:R-:W-:Y:S02]  /*5440*/  IMAD R10, R6, R9, R10 ;  /* 0x00000009060a7224 */ /* 0x000fe400078e020a */
[----:B------:R-:W-:Y:S02]  /*5450*/  IMAD R11, R2, R3, R11 ;  /* 0x00000003020b7224 */ /* 0x000fe400078e020b */
[----:B------:R-:W-:Y:S02]  /*5460*/  IMAD R10, R8, R6, R10 ;  /* 0x00000006080a7224 */ /* 0x000fe400078e020a */
.L_x_110:
[----:B------:R-:W-:Y:S05]  /*5470*/  BRA.U UP1, `(.L_x_111) ;  /* 0x0000000101107547 */ /* 0x000fea000b800000 */
[----:B------:R-:W-:Y:S04]  /*5480*/  MOV R2, UR6 ;  /* 0x0000000600027c02 */ /* 0x000fe80008000f00 */
[----:B------:R-:W-:Y:S04]  /*5490*/  SHF.L.U32 R2, R2, 0x1f, RZ ;  /* 0x0000001f02027819 */ /* 0x000fe800000006ff */
[----:B------:R-:W2:Y:S02]  /*54a0*/  SYNCS.PHASECHK.TRANS64.TRYWAIT P0, [UR7+0x1c8], R2 ;  /* 0x0001c802ff0075a7 */ /* 0x000ea40008001107 */
[----:B--2---:R-:W-:Y:S05]  /*54b0*/  @!P0 BRA `(.L_x_112) ;  /* 0x0000006c000c8947 */ /* 0x004fea0003800000 */
.L_x_111:
[----:B------:R-:W-:Y:S02]  /*54c0*/  R2UR UR26, R22 ;  /* 0x00000000161a72ca */ /* 0x000fe400000e0000 */
[----:B------:R-:W-:Y:S02]  /*54d0*/  R2UR UR27, R23 ;  /* 0x00000000171b72ca */ /* 0x000fe400000e0000 */
[----:B------:R-:W-:Y:S02]  /*54e0*/  ISETP.NE.U32.AND P2, PT, RZ, UR4, PT ;  /* 0x00000004ff007c0c */ /* 0x000fe4000bf45070 */
[----:B------:R-:W-:Y:S02]  /*54f0*/  SHF.L.U32 R22, R29, 0x1f, RZ ;  /* 0x0000001f1d167819 */ /* 0x000fe400000006ff */
[----:B------:R-:W-:Y:S05]  /*5500*/  ISETP.NE.AND.EX P2, PT, RZ, UR5, PT, P2 ;  /* 0x00000005ff007c0c */ /* 0x000fea000bf45320 */
[----:B------:R-:W-:Y:S02]  /*5510*/  USHF.L.U32 UR26, UR26, 0x7, URZ ;  /* 0x000000071a1a7899 */ /* 0x000fe400080006ff */
[----:B------:R-:W-:Y:S01]  /*5520*/  USHF.L.U32 UR27, UR27, 0x6, URZ ;  /* 0x000000061b1b7899 */ /* 0x000fe200080006ff */
[----:B------:R-:W-:Y:S11]  /*5530*/  BRA.U !UP4, `(.L_x_113) ;  /* 0x000000010c347547 */ /* 0x000ff6000b800000 */
[----:B------:R-:W-:Y:S01]  /*5540*/  UPLOP3.LUT UP0, UPT, UPT, UPT, UP3, 0x80, 0x8 ;  /* 0x000000000008789c */ /* 0x000fe20003f0f030 */
[----:B--2---:R-:W-:Y:S02]  /*5550*/  HFMA2 R0, -RZ, RZ, 0, 5.9604644775390625e-08 ;  /* 0x00000001ff007431 */ /* 0x004fe400000001ff */
[----:B------:R-:W-:Y:S03]  /*5560*/  IMAD.MOV.U32 R124, RZ, RZ, 0x1 ;  /* 0x00000001ff7c7424 */ /* 0x000fe600078e00ff */
[----:B------:R-:W-:Y:S05]  /*5570*/  PLOP3.LUT P0, PT, PT, PT, UP0, 0x80, 0x8 ;  /* 0x000000000008781c */ /* 0x000fea0003f0f008 */
[----:B------:R-:W2:Y:S01]  /*5580*/  @UP0 LDCU.64 UR10, c[0x0][0x888] ;  /* 0x00011100ff0a07ac */ /* 0x000ea20008000a00 */
[----:B------:R-:W-:Y:S07]  /*5590*/  @UP0 UIMAD UR8, UR36, UR4, URZ ;  /* 0x00000004240802a4 */ /* 0x000fee000f8e02ff */
[----:B------:R-:W-:Y:S01]  /*55a0*/  @!P0 PRMT R124, R0, 0x7610, R124 ;  /* 0x00007610007c8816 */ /* 0x000fe2000000007c */
[----:B--2---:R-:W-:Y:S03]  /*55b0*/  @UP0 UIMAD.WIDE UR10, UR8, 0x4, UR10 ;  /* 0x00000004080a08a5 */ /* 0x004fe6000f8e020a */
[----:B------:R-:W2:Y:S03]  /*55c0*/  @!UP0 LDCU UR8, c[0x0][0x880] ;  /* 0x00011000ff0887ac */ /* 0x000ea60008000800 */
[----:B-----5:R-:W-:Y:S01]  /*55d0*/  IMAD.U32 R90, RZ, RZ, UR10 ;  /* 0x0000000aff5a7e24 */ /* 0x020fe2000f8e00ff */
[----:B------:R-:W-:Y:S05]  /*55e0*/  MOV R91, UR11 ;  /* 0x0000000b005b7c02 */ /* 0x000fea0008000f00 */
[----:B------:R4:W5:Y:S02]  /*55f0*/  @P0 LDG.E R90, desc[UR38][R90.64] ;  /* 0x000000265a5a0981 */ /* 0x000964000c1e1900 */
[----:B--2-4-:R-:W-:Y:S07]  /*5600*/  @!P0 IMAD.U32 R90, RZ, RZ, UR8 ;  /* 0x00000008ff5a8e24 */ /* 0x014fee000f8e00ff */
.L_x_113:
[----:B-----5:R-:W-:Y:S01]  /*5610*/  @!P2 FSETP.EQ.AND P0, PT, R90, RZ, PT ;  /* 0x000000ff5a00a20b */ /* 0x020fe20003f02000 */
[----:B------:R-:W-:Y:S01]  /*5620*/  @!UPT UIADD3 URZ, UPT, UPT, URZ, URZ, URZ ;  /* 0x000000fffffff290 */ /* 0x000fe2000fffe0ff */
[----:B------:R-:W-:Y:S11]  /*5630*/  @!P2 BRA `(.L_x_114) ;  /* 0x000000000014a947 */ /* 0x000ff60003800000 */
[----:B------:R-:W-:Y:S02]  /*5640*/  LOP3.LUT P2, RZ, R124, 0xff, RZ, 0xc0, !PT ;  /* 0x000000ff7cff7812 */ /* 0x000fe4000784c0ff */
[----:B------:R-:W-:Y:S04]  /*5650*/  PLOP3.LUT P0, PT, PT, PT, UP0, 0x80, 0x8 ;  /* 0x000000000008781c */ /* 0x000fe80003f0f008 */
[----:B------:R-:W-:Y:S07]  /*5660*/  PLOP3.LUT P0, PT, P0, PT, PT, 0x8, 0x80 ;  /* 0x000000000080781c */ /* 0x000fee000070e170 */
[----:B------:R-:W-:Y:S11]  /*5670*/  @P2 FSETP.EQ.AND P0, PT, R90, RZ, PT ;  /* 0x000000ff5a00220b */ /* 0x000ff60003f02000 */
[----:B------:R-:W-:Y:S02]  /*5680*/  @!UPT UIADD3 URZ, UPT, UPT, URZ, URZ, URZ ;  /* 0x000000fffffff290 */ /* 0x000fe4000fffe0ff */
.L_x_114:
[----:B------:R-:W4:Y:S01]  /*5690*/  SYNCS.PHASECHK.TRANS64.TRYWAIT P2, [UR7+0x1b0], R22 ;  /* 0x0001b016ff0075a7 */ /* 0x000f220008041107 */
[----:B------:R-:W-:Y:S04]  /*56a0*/  ELECT P4, URZ, PT ;  /* 0x0000000000ff782f */ /* 0x000fe80003880000 */
[----:B------:R-:W-:Y:S11]  /*56b0*/  PLOP3.LUT P4, PT, P0, P4, PT, 0xf2, 0x2f ;  /* 0x00000000002f781c */ /* 0x000ff60000789e72 */
[----:B------:R-:W-:Y:S02]  /*56c0*/  @!UPT UIADD3 URZ, UPT, UPT, URZ, URZ, URZ ;  /* 0x000000fffffff290 */ /* 0x000fe4000fffe0ff */
[----:B-1----:R-:W-:Y:S05]  /*56d0*/  @!P4 IADD3 R8, P0, PT, R30, 0x580, RZ ;  /* 0x000005801e08c810 */ /* 0x002fea0007f1e0ff */
[----:B--2---:R-:W-:Y:S01]  /*56e0*/  @!P4 IMAD.X R2, RZ, RZ, R31, P0 ;  /* 0x000000ffff02c224 */ /* 0x004fe200000e061f */
[----:B----4-:R-:W-:Y:S07]  /*56f0*/  @!P2 BRA `(.L_x_115) ;  /* 0x000000680094a947 */ /* 0x010fee0003800000 */
.L_x_320:
[----:B------:R-:W2:Y:S01]  /*5700*/  LDC.64 R12, c[0x0][0xb18] ;  /* 0x0002c600ff0c7b82 */ /* 0x000ea20000000a00 */
[----:B------:R-:W-:Y:S01]  /*5710*/  @!P4 R2UR UR8, R2 ;  /* 0x000000000208c2ca */ /* 0x000fe200000e0000 */
[----:B------:R-:W-:Y:S01]  /*5720*/  VOTEU.ALL UP1, P4 ;  /* 0x0000000000ff7886 */ /* 0x000fe20002020000 */
[----:B------:R-:W-:Y:S01]  /*5730*/  @!P4 R2UR UR9, R8 ;  /* 0x000000000809c2ca */ /* 0x000fe200000e0000 */
[----:B------:R-:W-:Y:S01]  /*5740*/  VOTEU.ALL UP2, P4 ;  /* 0x0000000000ff7886 */ /* 0x000fe20002040000 */
[----:B------:R-:W-:Y:S03]  /*5750*/  UMOV UR16, 0x0 ;  /* 0x0000000000107882 */ /* 0x000fe60000000000 */
[----:B------:R-:W4:Y:S01]  /*5760*/  @!P1 LDC R2, c[0x0][0xb0c] ;  /* 0x0002c300ff029b82 */ /* 0x000f220000000800 */
[----:B------:R-:W-:Y:S01]  /*5770*/  @!UP1 UIADD3 UR24, UPT, UPT, UR7, 0x300, URZ ;  /* 0x0000030007189890 */ /* 0x000fe2000fffe0ff */
[----:B-1----:R-:W-:Y:S01]  /*5780*/  @!P4 IMAD.MOV.U32 R0, RZ, RZ, 0x1000 ;  /* 0x00001000ff00c424 */ /* 0x002fe200078e00ff */
[----:B------:R-:W-:Y:S01]  /*5790*/  UMOV UR17, 0x10000000 ;  /* 0x1000000000117882 */ /* 0x000fe20000000000 */
[----:B------:R-:W-:Y:S01]  /*57a0*/  UMOV UR28, UR36 ;  /* 0x00000024001c7c82 */ /* 0x000fe20008000000 */
[----:B------:R-:W-:Y:S01]  /*57b0*/  @!UP1 UIADD3 UR10, UPT, UPT, UR26, 0x40, URZ ;  /* 0x000000401a0a9890 */ /* 0x000fe2000fffe0ff */
[----:B------:R-:W-:Y:S01]  /*57c0*/  @P3 SHF.R.U32.HI R26, RZ, 0x10, R17 ;  /* 0x00000010ff1a3819 */ /* 0x000fe20000011611 */
[----:B------:R-:W-:Y:S01]  /*57d0*/  UMOV UR11, UR27 ;  /* 0x0000001b000b7c82 */ /* 0x000fe20008000000 */
[----:B------:R-:W-:Y:S01]  /*57e0*/  IMAD.U32 R9, RZ, RZ, UR8 ;  /* 0x00000008ff097e24 */ /* 0x000fe2000f8e00ff */
[----:B------:R-:W-:Y:S01]  /*57f0*/  @!UP1 UIADD3 UR8, UPT, UPT, UR7, 0xb00, URZ ;  /* 0x00000b0007089890 */ /* 0x000fe2000fffe0ff */
[----:B------:R-:W-:Y:S01]  /*5800*/  IMAD.U32 R8, RZ, RZ, UR9 ;  /* 0x00000009ff087e24 */ /* 0x000fe2000f8e00ff */
[----:B------:R-:W-:Y:S01]  /*5810*/  VOTEU.ALL UP1, P4 ;  /* 0x0000000000ff7886 */ /* 0x000fe20002020000 */
[----:B------:R-:W-:Y:S01]  /*5820*/  UMOV UR9, UR25 ;  /* 0x0000001900097c82 */ /* 0x000fe20008000000 */
[----:B------:R-:W-:Y:S01]  /*5830*/  @!P4 R2UR UR19, R9 ;  /* 0x000000000913c2ca */ /* 0x000fe200000e0000 */
[----:B------:R-:W-:Y:S01]  /*5840*/  UMOV UR12, UR36 ;  /* 0x00000024000c7c82 */ /* 0x000fe20008000000 */
[----:B------:R-:W-:Y:S01]  /*5850*/  @!P4 R2UR UR18, R8 ;  /* 0x000000000812c2ca */ /* 0x000fe200000e0000 */
[----:B------:R-:W-:Y:S01]  /*5860*/  UPRMT UR14, UR37, 0x654, UR25 ;  /* 0x00000654250e7896 */ /* 0x000fe20008000019 */
[----:B------:R-:W1:Y:S01]  /*5870*/  LDC.64 R8, c[0x0][0xb10] ;  /* 0x0002c400ff087b82 */ /* 0x000e620000000a00 */
[----:B------:R-:W-:Y:S10]  /*5880*/  VIADD R28, R28, 0x1 ;  /* 0x000000011c1c7836 */ /* 0x000ff40000000000 */
[----:B------:R1:W-:Y:S01]  /*5890*/  @!UP2 UTMALDG.3D [UR24], [UR18], desc[UR16] ;  /* 0x000010181200a5b4 */ /* 0x0003e20008011000 */
[----:B------:R1:W-:Y:S01]  /*58a0*/  @!UP1 UTMALDG.3D [UR8], [UR18], desc[UR16] ;  /* 0x00001008120095b4 */ /* 0x0003e20008011000 */
[----:B------:R5:W-:Y:S01]  /*58b0*/  @!P4 SYNCS.ARRIVE.TRANS64.RED.A0TR RZ, [UR7+0x1a0], R0 ;  /* 0x0001a000ffffc9a7 */ /* 0x000be20008300407 */
[C---:B-1----:R-:W-:Y:S01]  /*58c0*/  @!P1 IMAD.HI.U32 R8, R11.reuse, R8, RZ ;  /* 0x000000080b089227 */ /* 0x042fe200078e00ff */
[----:B--2---:R-:W-:Y:S02]  /*58d0*/  @!P1 ISETP.NE.AND P0, PT, R12, 0x1, PT ;  /* 0x000000010c00980c */ /* 0x004fe40003f05270 */
[----:B----4-:R-:W-:Y:S01]  /*58e0*/  @!P1 ISETP.NE.AND P2, PT, R2, 0x1, PT ;  /* 0x000000010200980c */ /* 0x010fe20003f45270 */
[C---:B------:R-:W-:Y:S01]  /*58f0*/  @!P1 IMAD.HI.U32 R13, R10.reuse, R13, RZ ;  /* 0x0000000d0a0d9227 */ /* 0x040fe200078e00ff */
[----:B------:R-:W-:Y:S04]  /*5900*/  @!P1 SHF.R.U32.HI R8, RZ, R9, R8 ;  /* 0x00000009ff089219 */ /* 0x000fe80000011608 */
[----:B------:R-:W-:Y:S01]  /*5910*/  @!P1 SEL R8, R11, R8, !P2 ;  /* 0x000000080b089207 */ /* 0x000fe20005000000 */
[----:B------:R-:W-:Y:S01]  /*5920*/  SYNCS.ARRIVE.TRANS64.RED.A1T0 RZ, [UR14], RZ ;  /* 0x000000ffffff79a7 */ /* 0x000fe2000810040e */
[----:B------:R-:W1:Y:S01]  /*5930*/  SYNCS.PHASECHK.TRANS64.TRYWAIT P5, [UR7+0x1b8], R22 ;  /* 0x0001b816ff0075a7 */ /* 0x000e6200080a1107 */
[----:B-----5:R-:W2:Y:S02]  /*5940*/  @!P1 LDC R0, c[0x0][0xb20] ;  /* 0x0002c800ff009b82 */ /* 0x020ea40000000800 */
[----:B--2---:R-:W-:Y:S04]  /*5950*/  @!P1 SHF.R.U32.HI R0, RZ, R0, R13 ;  /* 0x00000000ff009219 */ /* 0x004fe8000001160d */
[----:B------:R-:W-:Y:S05]  /*5960*/  @!P1 SEL R9, R10, R0, !P0 ;  /* 0x000000000a099207 */ /* 0x000fea0004000000 */
[----:B------:R-:W-:Y:S02]  /*5970*/  @!P1 IMAD.IADD R0, R9, 0x1, -R8 ;  /* 0x0000000109009824 */ /* 0x000fe400078e0a08 */
[----:B------:R-:W-:Y:S02]  /*5980*/  @!P1 IMAD.IADD R8, R8, 0x1, -R9 ;  /* 0x0000000108089824 */ /* 0x000fe400078e0a09 */
[----:B------:R-:W-:Y:S02]  /*5990*/  @!P1 IMAD R11, R0, R2, R11 ;  /* 0x00000002000b9224 */ /* 0x000fe400078e020b */
[----:B------:R-:W-:Y:S01]  /*59a0*/  @!P1 IMAD R10, R8, R12, R10 ;  /* 0x0000000c080a9224 */ /* 0x000fe200078e020a */
[----:B-1----:R-:W-:Y:S06]  /*59b0*/  @!P5 BRA `(.L_x_116) ;  /* 0x0000006400fcd947 */ /* 0x002fec0003800000 */
.L_x_322:
[----:B------:R-:W-:Y:S01]  /*59c0*/  @!P4 IADD3 R2, P0, PT, R30, 0x580, RZ ;  /* 0x000005801e02c810 */ /* 0x000fe20007f1e0ff */
[----:B------:R-:W-:Y:S01]  /*59d0*/  VOTEU.ALL UP1, P4 ;  /* 0x0000000000ff7886 */ /* 0x000fe20002020000 */
[----:B------:R-:W-:Y:S01]  /*59e0*/  VOTEU.ALL UP2, P4 ;  /* 0x0000000000ff7886 */ /* 0x000fe20002040000 */
[----:B------:R-:W-:Y:S01]  /*59f0*/  UMOV UR14, 0x0 ;  /* 0x00000000000e7882 */ /* 0x000fe20000000000 */
[----:B------:R-:W-:Y:S01]  /*5a00*/  @!P4 R2UR UR9, R2 ;  /* 0x000000000209c2ca */ /* 0x000fe200000e0000 */
[----:B-1----:R-:W-:Y:S01]  /*5a10*/  @!P4 IMAD.X R0, RZ, RZ, R31, P0 ;  /* 0x000000ffff00c224 */ /* 0x002fe200000e061f */
[----:B------:R-:W-:Y:S01]  /*5a20*/  @!UP1 UIADD3 UR17, UPT, UPT, UR7, 0x1a8, URZ ;  /* 0x000001a807119890 */ /* 0x000fe2000fffe0ff */
[----:B------:R-:W-:Y:S01]  /*5a30*/  ISETP.NE.AND P0, PT, R28, 0x2, PT ;  /* 0x000000021c00780c */ /* 0x000fe20003f05270 */
[----:B------:R-:W-:Y:S01]  /*5a40*/  @!UP1 UIADD3 UR18, UPT, UPT, UR26, 0x20, URZ ;  /* 0x000000201a129890 */ /* 0x000fe2000fffe0ff */
[----:B------:R-:W-:Y:S01]  /*5a50*/  LOP3.LUT R29, R29, 0x1, RZ, 0x3c, !PT ;  /* 0x000000011d1d7812 */ /* 0x000fe200078e3cff */
[----:B------:R-:W-:Y:S01]  /*5a60*/  @!UP1 UIADD3 UR16, UPT, UPT, UR7, 0x1300, URZ ;  /* 0x0000130007109890 */ /* 0x000fe2000fffe0ff */
[----:B------:R-:W-:Y:S01]  /*5a70*/  @!P4 R2UR UR8, R0 ;  /* 0x000000000008c2ca */ /* 0x000fe200000e0000 */
[----:B------:R-:W-:Y:S01]  /*5a80*/  UMOV UR15, 0x10000000 ;  /* 0x10000000000f7882 */ /* 0x000fe20000000000 */
[----:B------:R-:W-:Y:S01]  /*5a90*/  UMOV UR19, UR27 ;  /* 0x0000001b00137c82 */ /* 0x000fe20008000000 */
[----:B------:R-:W-:Y:S01]  /*5aa0*/  UMOV UR20, UR36 ;  /* 0x0000002400147c82 */ /* 0x000fe20008000000 */
[----:B------:R-:W-:Y:S01]  /*5ab0*/  @!UP1 UIADD3 UR10, UPT, UPT, UR26, 0x60, URZ ;  /* 0x000000601a0a9890 */ /* 0x000fe2000fffe0ff */
[----:B------:R-:W-:Y:S01]  /*5ac0*/  SEL R0, RZ, 0x1, P0 ;  /* 0x00000001ff007807 */ /* 0x000fe20000000000 */
[----:B------:R-:W-:Y:S01]  /*5ad0*/  IMAD.U32 R8, RZ, RZ, UR9 ;  /* 0x00000009ff087e24 */ /* 0x000fe2000f8e00ff */
[----:B------:R-:W-:Y:S01]  /*5ae0*/  UMOV UR11, UR27 ;  /* 0x0000001b000b7c82 */ /* 0x000fe20008000000 */
[----:B------:R-:W-:Y:S01]  /*5af0*/  UMOV UR12, UR36 ;  /* 0x00000024000c7c82 */ /* 0x000fe20008000000 */
[----:B------:R-:W-:Y:S01]  /*5b00*/  UMOV UR9, UR17 ;  /* 0x0000001100097c82 */ /* 0x000fe20008000000 */
[----:B------:R-:W-:Y:S01]  /*5b10*/  @P3 R2UR UR36, R26 ;  /* 0x000000001a2432ca */ /* 0x000fe200000e0000 */
[----:B------:R-:W-:Y:S01]  /*5b20*/  IMAD.IADD R22, R10, 0x1, R114 ;  /* 0x000000010a167824 */ /* 0x000fe200078e0272 */
[----:B------:R-:W-:Y:S01]  /*5b30*/  @!P4 R2UR UR22, R8 ;  /* 0x000000000816c2ca */ /* 0x000fe200000e0000 */
[----:B------:R-:W-:Y:S01]  /*5b40*/  IMAD.U32 R9, RZ, RZ, UR8 ;  /* 0x00000008ff097e24 */ /* 0x000fe2000f8e00ff */
[----:B------:R-:W-:Y:S01]  /*5b50*/  @!UP1 UIADD3 UR8, UPT, UPT, UR7, 0x1b00, URZ ;  /* 0x00001b0007089890 */ /* 0x000fe2000fffe0ff */
[----:B------:R-:W-:Y:S01]  /*5b60*/  LOP3.LUT R27, R27, R0, RZ, 0x3c, !PT ;  /* 0x000000001b1b7212 */ /* 0x000fe200078e3cff */
[----:B------:R-:W-:Y:S01]  /*5b70*/  VOTEU.ALL UP1, P4 ;  /* 0x0000000000ff7886 */ /* 0x000fe20002020000 */
[----:B------:R-:W-:Y:S01]  /*5b80*/  IMAD.IADD R23, R11, 0x1, R115 ;  /* 0x000000010b177824 */ /* 0x000fe200078e0273 */
[----:B------:R-:W-:Y:S02]  /*5b90*/  @!P4 R2UR UR23, R9 ;  /* 0x000000000917c2ca */ /* 0x000fe400000e0000 */
[----:B------:R-:W-:Y:S11]  /*5ba0*/  SEL R28, R28, RZ, P0 ;  /* 0x000000ff1c1c7207 */ /* 0x000ff60000000000 */
[----:B------:R2:W-:Y:S01]  /*5bb0*/  @!UP2 UTMALDG.3D [UR16], [UR22], desc[UR14] ;  /* 0x00000e101600a5b4 */ /* 0x0005e20008011000 */
[----:B------:R2:W-:Y:S01]  /*5bc0*/  @!UP1 UTMALDG.3D [UR8], [UR22], desc[UR14] ;  /* 0x00000e08160095b4 */ /* 0x0005e20008011000 */
[----:B------:R2:W-:Y:S01]  /*5bd0*/  @!P4 SYNCS.ARRIVE.TRANS64.RED.A0TR RZ, [UR7+0x1a8], R25 ;  /* 0x0001a819ffffc9a7 */ /* 0x0005e20008300407 */
[----:B------:R-:W-:Y:S01]  /*5be0*/  UPLOP3.LUT UP1, UPT, UPT, UPT, UPT, 0x80, 0x8 ;  /* 0x000000000008789c */ /* 0x000fe20003f2f070 */
[----:B------:R-:W-:Y:S01]  /*5bf0*/  SYNCS.ARRIVE.TRANS64.RED.A1T0 RZ, [UR13], RZ ;  /* 0x000000ffffff79a7 */ /* 0x000fe2000810040d */
[----:B------:R-:W-:Y:S09]  /*5c00*/  @P3 BRA `(.L_x_117) ;  /* 0xfffffff400203947 */ /* 0x000ff2000383ffff */
[----:B------:R-:W-:-:S04]  /*5c10*/  SHF.L.U32 R2, R29, 0x1f, RZ ;  /* 0x0000001f1d027819 */ /* 0x000fc800000006ff */
[----:B------:R-:W1:Y:S02]  /*5c20*/  SYNCS.PHASECHK.TRANS64.TRYWAIT P0, [UR7+0x1b0], R2 ;  /* 0x0001b002ff0075a7 */ /* 0x000e640008001107 */
[----:B-1----:R-:W-:Y:S05]  /*5c30*/  @!P0 BRA `(.L_x_118) ;  /* 0x0000006400748947 */ /* 0x002fea0003800000 */
.L_x_324:
[----:B-1----:R-:W-:-:S07]  /*5c40*/  MOV R0, UR7 ;  /* 0x0000000700007c02 */ /* 0x002fce0008000f00 */
.L_x_119:
[----:B-1----:R-:W-:-:S04]  /*5c50*/  SHF.L.U32 R2, R29, 0x1f, RZ ;  /* 0x0000001f1d027819 */ /* 0x002fc800000006ff */
[----:B------:R1:W4:Y:S03]  /*5c60*/  SYNCS.PHASECHK.TRANS64.TRYWAIT P0, [R0+URZ+0x1b8], R2 ;  /* 0x0001b802000075a7 */ /* 0x00032600080011ff */
[----:B----4-:R-:W-:Y:S05]  /*5c70*/  @!P0 NANOSLEEP.SYNCS 0x989680 ;  /* 0x009896800000895d */ /* 0x010fea0003900000 */
[----:B------:R-:W4:Y:S02]  /*5c80*/  @!P0 SYNCS.PHASECHK.TRANS64 P0, [R0+URZ+0x1b8], R2 ;  /* 0x0001b802000085a7 */ /* 0x000f2400080010ff */
[----:B--2-4-:R-:W-:Y:S05]  /*5c90*/  @P0 EXIT ;  /* 0x000000000000094d */ /* 0x014fea0003800000 */
[----:B------:R-:W-:Y:S05]  /*5ca0*/  BRA `(.L_x_119) ;  /* 0xfffffffc00e87947 */ /* 0x000fea000383ffff */
.L_x_108:
[----:B------:R-:W-:-:S06]  /*5cb0*/  UISETP.GE.AND UP1, UPT, UR10, 0x4, UPT ;  /* 0x000000040a00788c */ /* 0x000fcc000bf26270 */
[----:B------:R-:W-:-:S13]  /*5cc0*/  PLOP3.LUT P0, PT, PT, PT, UP1, 0x80, 0x8 ;  /* 0x000000000008781c */ /* 0x000fda0003f0f018 */
[----:B------:R-:W-:Y:S05]  /*5cd0*/  @!P0 EXIT ;  /* 0x000000000000894d */ /* 0x000fea0003800000 */
[----:B------:R-:W-:Y:S01]  /*5ce0*/  BAR.SYNC.DEFER_BLOCKING 0x6, 0xa0 ;  /* 0x0182800000007b1d */ /* 0x000fe20000010000 */
[C---:B------:R-:W-:Y:S01]  /*5cf0*/  IMAD.SHL.U32 R141, R142.reuse, 0x20, RZ ;  /* 0x000000208e8d7824 */ /* 0x040fe200078e00ff */
[----:B------:R-:W-:Y:S01]  /*5d00*/  CS2R R138, SRZ ;  /* 0x00000000008a7805 */ /* 0x000fe2000001ff00 */
[C---:B------:R-:W-:Y:S01]  /*5d10*/  IMAD.SHL.U32 R6, R143.reuse, 0x200000, RZ ;  /* 0x002000008f067824 */ /* 0x040fe200078e00ff */
[----:B------:R-:W-:Y:S01]  /*5d20*/  CS2R R136, SRZ ;  /* 0x0000000000887805 */ /* 0x000fe2000001ff00 */
[C---:B------:R-:W-:Y:S01]  /*5d30*/  IMAD.U32 R5, R142.reuse, 0x10000, RZ ;  /* 0x000100008e057824 */ /* 0x040fe200078e00ff */
[----:B------:R-:W-:Y:S02]  /*5d40*/  UMOV UR41, 0x400 ;  /* 0x0000040000297882 */ /* 0x000fe40000000000 */
[----:B------:R-:W1:Y:S01]  /*5d50*/  LDC R129, c[0x0][0x370] ;  /* 0x0000dc00ff817b82 */ /* 0x000e620000000800 */
[----:B------:R-:W-:Y:S01]  /*5d60*/  ULEA UR41, UR37, UR41, 0x18 ;  /* 0x0000002925297291 */ /* 0x000fe2000f8ec0ff */
[----:B------:R-:W-:Y:S01]  /*5d70*/  IMAD.SHL.U32 R2, R142, 0x4, RZ ;  /* 0x000000048e027824 */ /* 0x000fe200078e00ff */
[----:B------:R-:W-:Y:S01]  /*5d80*/  LOP3.LUT R6, R6, 0x200000, RZ, 0xc0, !PT ;  /* 0x0020000006067812 */ /* 0x000fe200078ec0ff */
[----:B------:R-:W-:Y:S01]  /*5d90*/  IMAD.SHL.U32 R3, R143, 0x400, RZ ;  /* 0x000004008f037824 */ /* 0x000fe200078e00ff */
[C---:B------:R-:W-:Y:S01]  /*5da0*/  LOP3.LUT R4, R141.reuse, 0x80, RZ, 0xc0, !PT ;  /* 0x000000808d047812 */ /* 0x040fe200078ec0ff */
[----:B------:R-:W-:Y:S01]  /*5db0*/  IMAD.MOV.U32 R68, RZ, RZ, RZ ;  /* 0x000000ffff447224 */ /* 0x000fe200078e00ff */
[----:B------:R-:W-:Y:S01]  /*5dc0*/  LOP3.LUT R0, R141, 0xb60, RZ, 0xc0, !PT ;  /* 0x00000b608d007812 */ /* 0x000fe200078ec0ff */
[----:B------:R-:W2:Y:S01]  /*5dd0*/  LDC R128, c[0x0][0x374] ;  /* 0x0000dd00ff807b82 */ /* 0x000ea20000000800 */
[----:B------:R-:W-:Y:S01]  /*5de0*/  LOP3.LUT R2, R4, 0x10, R2, 0xf8, !PT ;  /* 0x0000001004027812 */ /* 0x000fe200078ef802 */
[----:B------:R-:W-:Y:S01]  /*5df0*/  IMAD.MOV.U32 R127, RZ, RZ, RZ ;  /* 0x000000ffff7f7224 */ /* 0x000fe200078e00ff */
[----:B------:R-:W-:Y:S01]  /*5e00*/  LOP3.LUT R0, R0, 0x400, R3, 0xf8, !PT ;  /* 0x0000040000007812 */ /* 0x000fe200078ef803 */
[----:B------:R-:W3:Y:S01]  /*5e10*/  LDCU.64 UR46, c[0x0][0x348] ;  /* 0x00006900ff2e77ac */ /* 0x000ee20008000a00 */
[----:B------:R-:W-:-:S02]  /*5e20*/  LOP3.LUT R5, R6, 0x400000, R5, 0xf8, !PT ;  /* 0x0040000006057812 */ /* 0x000fc400078ef805 */
[----:B------:R-:W-:Y:S01]  /*5e30*/  LOP3.LUT P0, RZ, R141, 0x80, RZ, 0xc0, !PT ;  /* 0x000000808dff7812 */ /* 0x000fe2000780c0ff */
[----:B------:R-:W-:Y:S01]  /*5e40*/  UIADD3 UR40, UPT, UPT, UR41, 0x300, URZ ;  /* 0x0000030029287890 */ /* 0x000fe2000fffe0ff */
[----:B------:R-:W4:Y:S01]  /*5e50*/  LDS R69, [UR41+0x280] ;  /* 0x00028029ff457984 */ /* 0x000f220008000800 */
[----:B------:R-:W-:Y:S01]  /*5e60*/  LOP3.LUT R140, R0, R2, RZ, 0xfc, !PT ;  /* 0x00000002008c7212 */ /* 0x000fe200078efcff */
[----:B------:R-:W-:Y:S01]  /*5e70*/  UIADD3 UR43, UPT, UPT, UR41, 0x2300, URZ ;  /* 0x00002300292b7890 */ /* 0x000fe2000fffe0ff */
[----:B------:R-:W-:Y:S01]  /*5e80*/  P2R R0, PR, RZ, 0x1 ;  /* 0x00000001ff007803 */ /* 0x000fe20000000000 */
[----:B------:R-:W-:Y:S01]  /*5e90*/  UMOV UR42, URZ ;  /* 0x000000ff002a7c82 */ /* 0x000fe20008000000 */
[----:B------:R-:W-:Y:S01]  /*5ea0*/  LOP3.LUT R142, R142, 0x60, RZ, 0xc0, !PT ;  /* 0x000000608e8e7812 */ /* 0x000fe200078ec0ff */
[----:B-1234-:R-:W-:-:S08]  /*5eb0*/  IMAD.IADD R69, R69, 0x1, R5 ;  /* 0x0000000145457824 */ /* 0x01efd000078e0205 */
.L_x_242:
[C---:B------:R-:W-:Y:S02]  /*5ec0*/  LEA R0, R127.reuse, UR41, 0x3 ;  /* 0x000000297f007c11 */ /* 0x040fe4000f8e18ff */
[----:B------:R-:W-:Y:S02]  /*5ed0*/  SHF.L.U32 R2, R138, 0x1f, RZ ;  /* 0x0000001f8a027819 */ /* 0x000fe400000006ff */
[----:B------:R-:W-:Y:S02]  /*5ee0*/  LEA R8, R127, UR41, 0x4 ;  /* 0x000000297f087c11 */ /* 0x000fe4000f8e20ff */
[----:B------:R-:W1:Y:S02]  /*5ef0*/  SYNCS.PHASECHK.TRANS64.TRYWAIT P0, [R0+URZ+0x1d0], R2 ;  /* 0x0001d002000075a7 */ /* 0x000e6400080011ff */
[----:B-1----:R-:W-:Y:S05]  /*5f00*/  @!P0 BRA `(.L_x_120) ;  /* 0x0000006000d88947 */ /* 0x002fea0003800000 */
.L_x_325:
        /* <DEDUP_REMOVED lines=11> */
[----:B--2---:R-:W-:-:S04]  /*5fc0*/  LOP3.LUT P3, RZ, R10, 0x1, RZ, 0xc0, !PT ;  /* 0x000000010aff7812 */ /* 0x004fc8000786c0ff */
[----:B------:R-:W-:-:S09]  /*5fd0*/  P2R R145, PR, RZ, 0x8 ;  /* 0x00000008ff917803 */ /* 0x000fd20000000000 */
[----:B------:R-:W-:Y:S02]  /*5fe0*/  @P3 MOV R134, R8 ;  /* 0x0000000800863202 */ /* 0x000fe40000000f00 */
[----:B------:R-:W-:Y:S01]  /*5ff0*/  @P3 LOP3.LUT R133, R9, 0xffff, RZ, 0xc0, !PT ;  /* 0x0000ffff09853812 */ /* 0x000fe200078ec0ff */
[----:B-1----:R-:W-:Y:S06]  /*6000*/  @!P0 BRA `(.L_x_121) ;  /* 0x0000000000b88947 */ /* 0x002fec0003800000 */
[----:B------:R-:W1:Y:S01]  /*6010*/  LDC.64 R4, c[0x0][0xb18] ;  /* 0x0002c600ff047b82 */ /* 0x000e620000000a00 */
[----:B------:R-:W-:-:S07]  /*6020*/  ISETP.NE.AND P0, PT, R65, 0x1, PT ;  /* 0x000000014100780c */ /* 0x000fce0003f05270 */
[----:B------:R-:W2:Y:S08]  /*6030*/  LDC.64 R6, c[0x0][0xb10] ;  /* 0x0002c400ff067b82 */ /* 0x000eb00000000a00 */
[----:B------:R-:W3:Y:S08]  /*6040*/  LDC R0, c[0x0][0xb20] ;  /* 0x0002c800ff007b82 */ /* 0x000ef00000000800 */
[----:B------:R-:W4:Y:S01]  /*6050*/  LDC R12, c[0x0][0xb0c] ;  /* 0x0002c300ff0c7b82 */ /* 0x000f220000000800 */
[----:B-1----:R-:W-:Y:S01]  /*6060*/  IMAD.HI.U32 R14, R128, R5, RZ ;  /* 0x00000005800e7227 */ /* 0x002fe200078e00ff */
[----:B------:R-:W-:-:S03]  /*6070*/  ISETP.NE.AND P1, PT, R4, 0x1, PT ;  /* 0x000000010400780c */ /* 0x000fc60003f25270 */
[----:B------:R-:W-:-:S03]  /*6080*/  IMAD.HI.U32 R5, R133, R5, RZ ;  /* 0x0000000585057227 */ /* 0x000fc600078e00ff */
[----:B------:R-:W1:Y:S01]  /*6090*/  LDC.64 R2, c[0x0][0xb28] ;  /* 0x0002ca00ff027b82 */ /* 0x000e620000000a00 */
[----:B--2---:R-:W-:-:S04]  /*60a0*/  IMAD.HI.U32 R15, R129, R6, RZ ;  /* 0x00000006810f7227 */ /* 0x004fc800078e00ff */
[----:B------:R-:W-:Y:S01]  /*60b0*/  IMAD.HI.U32 R16, R134, R6, RZ ;  /* 0x0000000686107227 */ /* 0x000fe200078e00ff */
[-C--:B------:R-:W-:Y:S02]  /*60c0*/  SHF.R.U32.HI R15, RZ, R7.reuse, R15 ;  /* 0x00000007ff0f7219 */ /* 0x080fe4000001160f */
[-C--:B---3--:R-:W-:Y:S02]  /*60d0*/  SHF.R.U32.HI R14, RZ, R0.reuse, R14 ;  /* 0x00000000ff0e7219 */ /* 0x088fe4000001160e */
[----:B------:R-:W-:Y:S02]  /*60e0*/  SHF.R.U32.HI R5, RZ, R0, R5 ;  /* 0x00000000ff057219 */ /* 0x000fe40000011605 */
[----:B------:R-:W-:Y:S02]  /*60f0*/  SEL R14, R128, R14, !P1 ;  /* 0x0000000e800e7207 */ /* 0x000fe40004800000 */
[----:B------:R-:W-:Y:S02]  /*6100*/  SHF.R.U32.HI R16, RZ, R7, R16 ;  /* 0x00000007ff107219 */ /* 0x000fe40000011610 */
[----:B----4-:R-:W-:-:S02]  /*6110*/  ISETP.NE.AND P2, PT, R12, 0x1, PT ;  /* 0x000000010c00780c */ /* 0x010fc40003f45270 */
[----:B------:R-:W-:Y:S02]  /*6120*/  SEL R5, R133, R5, !P1 ;  /* 0x0000000585057207 */ /* 0x000fe40004800000 */
[----:B------:R-:W-:Y:S02]  /*6130*/  SEL R15, R129, R15, !P2 ;  /* 0x0000000f810f7207 */ /* 0x000fe40005000000 */
[----:B------:R-:W-:Y:S01]  /*6140*/  SEL R16, R134, R16, !P2 ;  /* 0x0000001086107207 */ /* 0x000fe20005000000 */
[----:B-1----:R-:W-:-:S04]  /*6150*/  IMAD.HI.U32 R13, R14, R2, RZ ;  /* 0x000000020e0d7227 */ /* 0x002fc800078e00ff */
        /* <DEDUP_REMOVED lines=25> */
.L_x_121:
[----:B------:R-:W1:Y:S02]  /*62f0*/  LDCU UR4, c[0x0][0xb30] ;  /* 0x00016600ff0477ac */ /* 0x000e640008000800 */
[----:B-1----:R-:W-:-:S09]  /*6300*/  UISETP.NE.AND UP0, UPT, UR4, 0x1, UPT ;  /* 0x000000010400788c */ /* 0x002fd2000bf05270 */
        /* <DEDUP_REMOVED lines=17> */
.L_x_122:
[----:B------:R-:W-:Y:S01]  /*6420*/  ULOP3.LUT UP0, URZ, UR40, 0x90, URZ, 0xc0, !UPT ;  /* 0x0000009028ff7892 */ /* 0x000fe2000f80c0ff */
[----:B------:R-:W-:Y:S02]  /*6430*/  IADD3 R127, PT, PT, R127, 0x1, RZ ;  /* 0x000000017f7f7810 */ /* 0x000fe40007ffe0ff */
[----:B------:R-:W-:-:S06]  /*6440*/  @P3 SHF.R.U32.HI R135, RZ, 0x10, R9 ;  /* 0x00000010ff873819 */ /* 0x000fcc0000011609 */
[----:B------:R-:W-:Y:S05]  /*6450*/  BRA.U !UP0, `(.L_x_123) ;  /* 0x0000000108407547 */ /* 0x000fea000b800000 */
[----:B------:R-:W-:Y:S01]  /*6460*/  MOV R2, 0x0 ;  /* 0x0000000000027802 */ /* 0x000fe20000000f00 */
[----:B------:R-:W1:Y:S01]  /*6470*/  LDCU.64 UR8, c[0x4][0x80] ;  /* 0x01001000ff0877ac */ /* 0x000e620008000a00 */
[----:B------:R-:W-:Y:S02]  /*6480*/  HFMA2 R12, -RZ, RZ, 0, 5.9604644775390625e-08 ;  /* 0x00000001ff0c7431 */ /* 0x000fe400000001ff */
[----:B------:R-:W-:Y:S01]  /*6490*/  IMAD.MOV.U32 R8, RZ, RZ, 0x70 ;  /* 0x00000070ff087424 */ /* 0x000fe200078e00ff */
[----:B------:R-:W2:Y:S01]  /*64a0*/  LDCU.64 UR6, c[0x4][0x88] ;  /* 0x01001100ff0677ac */ /* 0x000ea20008000a00 */
[----:B------:R-:W3:Y:S01]  /*64b0*/  LDC.64 R2, c[0x4][R2] ;  /* 0x0100000002027b82 */ /* 0x000ee20000000a00 */
[----:B------:R-:W-:Y:S01]  /*64c0*/  IMAD.MOV.U32 R13, RZ, RZ, RZ ;  /* 0x000000ffff0d7224 */ /* 0x000fe200078e00ff */
[----:B------:R-:W4:Y:S01]  /*64d0*/  LDCU.64 UR4, c[0x4][0x8] ;  /* 0x01000100ff0477ac */ /* 0x000f220008000a00 */
[----:B-1----:R-:W-:Y:S01]  /*64e0*/  IMAD.U32 R4, RZ, RZ, UR8 ;  /* 0x00000008ff047e24 */ /* 0x002fe2000f8e00ff */
[----:B------:R-:W-:Y:S01]  /*64f0*/  MOV R5, UR9 ;  /* 0x0000000900057c02 */ /* 0x000fe20008000f00 */
[----:B--2---:R-:W-:Y:S01]  /*6500*/  IMAD.U32 R6, RZ, RZ, UR6 ;  /* 0x00000006ff067e24 */ /* 0x004fe2000f8e00ff */
[----:B------:R-:W-:Y:S01]  /*6510*/  MOV R7, UR7 ;  /* 0x0000000700077c02 */ /* 0x000fe20008000f00 */
[----:B----4-:R-:W-:Y:S01]  /*6520*/  IMAD.U32 R10, RZ, RZ, UR4 ;  /* 0x00000004ff0a7e24 */ /* 0x010fe2000f8e00ff */
[----:B------:R-:W-:-:S02]  /*6530*/  MOV R11, UR5 ;  /* 0x00000005000b7c02 */ /* 0x000fc40008000f00 */
[----:B------:R-:W-:-:S07]  /*6540*/  LEPC R20, `(.L_x_123) ;  /* 0x000000001014794e */ /* 0x000fce0000000000 */
[----:B---3-5:R-:W-:Y:S05]  /*6550*/  CALL.ABS.NOINC R2 ;  /* 0x0000000002007343 */ /* 0x028fea0003c00000 */
.L_x_123:
[----:B------:R-:W-:-:S09]  /*6560*/  ULOP3.LUT UP0, URZ, UR43, 0x90, URZ, 0xc0, !UPT ;  /* 0x000000902bff7892 */ /* 0x000fd2000f80c0ff */
        /* <DEDUP_REMOVED lines=17> */
.L_x_124:
[----:B------:R-:W1:Y:S02]  /*6680*/  LDC.64 R2, c[0x0][0x890] ;  /* 0x00022400ff027b82 */ /* 0x000e640000000a00 */
[----:B-1----:R-:W-:-:S04]  /*6690*/  ISETP.NE.U32.AND P2, PT, R2, RZ, PT ;  /* 0x000000ff0200720c */ /* 0x002fc80003f45070 */
[----:B------:R-:W-:-:S13]  /*66a0*/  ISETP.NE.AND.EX P2, PT, R3, RZ, PT, P2 ;  /* 0x000000ff0300720c */ /* 0x000fda0003f45320 */
[----:B------:R-:W-:Y:S05]  /*66b0*/  @!P2 BRA `(.L_x_125) ;  /* 0x000000000034a947 */ /* 0x000fea0003800000 */
[----:B------:R-:W1:Y:S02]  /*66c0*/  LDCU.64 UR4, c[0x0][0x888] ;  /* 0x00011100ff0477ac */ /* 0x000e640008000a00 */
[----:B-1----:R-:W-:-:S04]  /*66d0*/  UISETP.NE.U32.AND UP0, UPT, UR4, URZ, UPT ;  /* 0x000000ff0400728c */ /* 0x002fc8000bf05070 */
[----:B------:R-:W-:-:S09]  /*66e0*/  UISETP.NE.AND.EX UP0, UPT, UR5, URZ, UPT, UP0 ;  /* 0x000000ff0500728c */ /* 0x000fd2000bf05300 */
[----:B------:R-:W-:Y:S05]  /*66f0*/  BRA.U !UP0, `(.L_x_126) ;  /* 0x0000000108187547 */ /* 0x000fea000b800000 */
[----:B------:R-:W1:Y:S01]  /*6700*/  LDC.64 R4, c[0x0][0x888] ;  /* 0x00022200ff047b82 */ /* 0x000e620000000a00 */
[----:B------:R-:W-:-:S04]  /*6710*/  IMAD R0, R2, UR36, RZ ;  /* 0x0000002402007c24 */ /* 0x000fc8000f8e02ff */
[----:B-1----:R-:W-:-:S05]  /*6720*/  IMAD.WIDE R4, R0, 0x4, R4 ;  /* 0x0000000400047825 */ /* 0x002fca00078e0204 */
[----:B-----5:R1:W5:Y:S01]  /*6730*/  LDG.E R90, desc[UR38][R4.64] ;  /* 0x00000026045a7981 */ /* 0x020362000c1e1900 */
[----:B------:R-:W-:Y:S01]  /*6740*/  MOV R124, 0x1 ;  /* 0x00000001007c7802 */ /* 0x000fe20000000f00 */
[----:B------:R-:W-:Y:S06]  /*6750*/  BRA `(.L_x_125) ;  /* 0x00000000000c7947 */ /* 0x000fec0003800000 */
.L_x_126:
[----:B------:R-:W1:Y:S01]  /*6760*/  LDCU UR4, c[0x0][0x880] ;  /* 0x00011000ff0477ac */ /* 0x000e620008000800 */
[----:B------:R-:W-:Y:S01]  /*6770*/  HFMA2 R124, -RZ, RZ, 0, 5.9604644775390625e-08 ;  /* 0x00000001ff7c7431 */ /* 0x000fe200000001ff */
[----:B-1---5:R-:W-:Y:S02]  /*6780*/  MOV R90, UR4 ;  /* 0x00000004005a7c02 */ /* 0x022fe40008000f00 */
.L_x_125:
[----:B-1----:R-:W1:Y:S02]  /*6790*/  LDC.64 R4, c[0x0][0x8b0] ;  /* 0x00022c00ff047b82 */ /* 0x002e640000000a00 */
        /* <DEDUP_REMOVED lines=11> */
[----:B------:R-:W-:Y:S05]  /*6850*/  BRA `(.L_x_127) ;  /* 0x0000000000087947 */ /* 0x000fea0003800000 */
.L_x_128:
[----:B------:R-:W1:Y:S02]  /*6860*/  LDCU UR4, c[0x0][0x8a0] ;  /* 0x00011400ff0477ac */ /* 0x000e640008000800 */
[----:B-1---5:R-:W-:Y:S02]  /*6870*/  MOV R70, UR4 ;  /* 0x0000000400467c02 */ /* 0x022fe40008000f00 */
.L_x_127:
[----:B------:R-:W-:Y:S01]  /*6880*/  UISETP.NE.AND UP0, UPT, UR44, URZ, UPT ;  /* 0x000000ff2c00728c */ /* 0x000fe2000bf05270 */
[----:B------:R-:W-:-:S04]  /*6890*/  PLOP3.LUT P0, PT, PT, PT, PT, 0x8, 0x80 ;  /* 0x000000000080781c */ /* 0x000fc80003f0e170 */
[----:B------:R-:W-:-:S04]  /*68a0*/  P2R R149, PR, RZ, 0x1 ;  /* 0x00000001ff957803 */ /* 0x000fc80000000000 */
[----:B------:R-:W-:Y:S05]  /*68b0*/  BRA.U !UP0, `(.L_x_129) ;  /* 0x00000001083c7547 */ /* 0x000fea000b800000 */
[----:B------:R-:W-:-:S04]  /*68c0*/  ISETP.NE.U32.AND P0, PT, R2, RZ, PT ;  /* 0x000000ff0200720c */ /* 0x000fc80003f05070 */
[----:B------:R-:W-:-:S13]  /*68d0*/  ISETP.NE.AND.EX P0, PT, R3, RZ, PT, P0 ;  /* 0x000000ff0300720c */ /* 0x000fda0003f05300 */
[----:B-----5:R-:W-:-:S04]  /*68e0*/  @!P0 FSETP.EQ.AND P1, PT, R90, RZ, PT ;  /* 0x000000ff5a00820b */ /* 0x020fc80003f22000 */
[----:B------:R-:W-:Y:S01]  /*68f0*/  P2R R149, PR, RZ, 0x2 ;  /* 0x00000002ff957803 */ /* 0x000fe20000000000 */
[----:B------:R-:W-:Y:S08]  /*6900*/  @!P0 BRA `(.L_x_129) ;  /* 0x0000000000288947 */ /* 0x000ff00003800000 */
[----:B------:R-:W2:Y:S01]  /*6910*/  LDCU.64 UR4, c[0x0][0x888] ;  /* 0x00011100ff0477ac */ /* 0x000ea20008000a00 */
[----:B------:R-:W-:Y:S02]  /*6920*/  LOP3.LUT P1, RZ, R124, 0xff, RZ, 0xc0, !PT ;  /* 0x000000ff7cff7812 */ /* 0x000fe4000782c0ff */
[----:B------:R-:W-:-:S04]  /*6930*/  FSETP.NEU.AND P0, PT, R90, RZ, PT ;  /* 0x000000ff5a00720b */ /* 0x000fc80003f0d000 */
[----:B------:R-:W-:Y:S02]  /*6940*/  SEL R0, RZ, 0xffffffff, P0 ;  /* 0xffffffffff007807 */ /* 0x000fe40000000000 */
[----:B--2---:R-:W-:-:S04]  /*6950*/  ISETP.NE.U32.AND P3, PT, RZ, UR4, PT ;  /* 0x00000004ff007c0c */ /* 0x004fc8000bf65070 */
[----:B------:R-:W-:-:S04]  /*6960*/  ISETP.NE.AND.EX P3, PT, RZ, UR5, PT, P3 ;  /* 0x00000005ff007c0c */ /* 0x000fc8000bf65330 */
[----:B------:R-:W-:-:S04]  /*6970*/  @!P1 SEL R0, RZ, 0xffffffff, P3 ;  /* 0xffffffffff009807 */ /* 0x000fc80001800000 */
[----:B------:R-:W-:-:S04]  /*6980*/  LOP3.LUT R0, R0, 0x1, RZ, 0xc0, !PT ;  /* 0x0000000100007812 */ /* 0x000fc800078ec0ff */
[----:B------:R-:W-:-:S04]  /*6990*/  ISETP.EQ.U32.AND P0, PT, R0, 0x1, PT ;  /* 0x000000010000780c */ /* 0x000fc80003f02070 */
[----:B------:R-:W-:-:S09]  /*69a0*/  P2R R149, PR, RZ, 0x1 ;  /* 0x00000001ff957803 */ /* 0x000fd20000000000 */
.L_x_129:
[----:B------:R-:W-:Y:S01]  /*69b0*/  ISETP.NE.AND P3, PT, R149, RZ, PT ;  /* 0x000000ff9500720c */ /* 0x000fe20003f65270 */
[----:B------:R-:W2:Y:S01]  /*69c0*/  LDCU.64 UR4, c[0x0][0x888] ;  /* 0x00011100ff0477ac */ /* 0x000ea20008000a00 */
[----:B------:R-:W-:Y:S01]  /*69d0*/  IMAD.MOV.U32 R132, RZ, RZ, 0x1 ;  /* 0x00000001ff847424 */ /* 0x000fe200078e00ff */
[----:B------:R-:W-:Y:S01]  /*69e0*/  CS2R R122, SRZ ;  /* 0x00000000007a7805 */ /* 0x000fe2000001ff00 */
[----:B------:R-:W-:Y:S01]  /*69f0*/  IMAD.SHL.U32 R126, R23, 0x40, RZ ;  /* 0x00000040177e7824 */ /* 0x000fe200078e00ff */
[----:B------:R-:W-:Y:S01]  /*6a00*/  CS2R R120, SRZ ;  /* 0x0000000000787805 */ /* 0x000fe2000001ff00 */
[----:B------:R-:W-:Y:S01]  /*6a10*/  IMAD.SHL.U32 R125, R22, 0x80, RZ ;  /* 0x00000080167d7824 */ /* 0x000fe200078e00ff */
[----:B------:R-:W-:Y:S01]  /*6a20*/  CS2R R118, SRZ ;  /* 0x0000000000767805 */ /* 0x000fe2000001ff00 */
[----:B------:R-:W-:Y:S01]  /*6a30*/  IMAD R66, R68, 0x40, R69 ;  /* 0x0000004044427824 */ /* 0x000fe200078e0245 */
[----:B------:R-:W-:Y:S01]  /*6a40*/  CS2R R116, SRZ ;  /* 0x0000000000747805 */ /* 0x000fe2000001ff00 */
[----:B------:R-:W-:-:S02]  /*6a50*/  IMAD.MOV.U32 R67, RZ, RZ, RZ ;  /* 0x000000ffff437224 */ /* 0x000fc400078e00ff */
[----:B------:R-:W-:Y:S01]  /*6a60*/  IMAD.MOV.U32 R131, RZ, RZ, R136 ;  /* 0x000000ffff837224 */ /* 0x000fe200078e0088 */
[----:B------:R-:W-:Y:S01]  /*6a70*/  @!P3 LEA R2, R137, UR41, 0x3 ;  /* 0x000000298902bc11 */ /* 0x000fe2000f8e18ff */
[----:B------:R-:W-:Y:S01]  /*6a80*/  IMAD.MOV.U32 R130, RZ, RZ, R137 ;  /* 0x000000ffff827224 */ /* 0x000fe200078e0089 */
[----:B------:R-:W-:-:S04]  /*6a90*/  @!P3 SHF.L.U32 R0, R136, 0x1f, RZ ;  /* 0x0000001f8800b819 */ /* 0x000fc800000006ff */
[----:B------:R3:W4:Y:S01]  /*6aa0*/  @!P3 SYNCS.PHASECHK.TRANS64.TRYWAIT P1, [R2+URZ+0x1a0], R0 ;  /* 0x0001a0000200b5a7 */ /* 0x00072200080211ff */
[----:B--2---:R-:W-:-:S04]  /*6ab0*/  ISETP.NE.U32.AND P0, PT, RZ, UR4, PT ;  /* 0x00000004ff007c0c */ /* 0x004fc8000bf05070 */
[----:B------:R-:W-:Y:S02]  /*6ac0*/  ISETP.NE.AND.EX P0, PT, RZ, UR5, PT, P0 ;  /* 0x00000005ff007c0c */ /* 0x000fe4000bf05300 */
[----:B---3--:R-:W-:Y:S02]  /*6ad0*/  LEA R2, R68, UR41, 0x3 ;  /* 0x0000002944027c11 */ /* 0x008fe4000f8e18ff */
[----:B------:R-:W-:-:S04]  /*6ae0*/  SHF.L.U32 R0, R139, 0x1f, RZ ;  /* 0x0000001f8b007819 */ /* 0x000fc800000006ff */
[----:B------:R2:W3:Y:S02]  /*6af0*/  SYNCS.PHASECHK.TRANS64.TRYWAIT P4, [R2+URZ+0x1f0], R0 ;  /* 0x0001f000020075a7 */ /* 0x0004e400080811ff */
[----:B--2---:R-:W-:Y:S02]  /*6b00*/  SEL R2, RZ, 0xffffffff, P0 ;  /* 0xffffffffff027807 */ /* 0x004fe40000000000 */
[----:B-----5:R-:W-:-:S04]  /*6b10*/  FSETP.NEU.AND P0, PT, R90, RZ, PT ;  /* 0x000000ff5a00720b */ /* 0x020fc80003f0d000 */
[----:B------:R-:W-:Y:S02]  /*6b20*/  SEL R0, RZ, 0xffffffff, P0 ;  /* 0xffffffffff007807 */ /* 0x000fe40000000000 */
[----:B------:R-:W-:-:S04]  /*6b30*/  LOP3.LUT P0, RZ, R124, 0xff, RZ, 0xc0, !PT ;  /* 0x000000ff7cff7812 */ /* 0x000fc8000780c0ff */
[----:B------:R-:W-:-:S04]  /*6b40*/  @P2 SEL R0, R2, R0, !P0 ;  /* 0x0000000002002207 */ /* 0x000fc80004000000 */
[----:B------:R-:W-:-:S04]  /*6b50*/  LOP3.LUT R0, R0, 0x1, RZ, 0xc0, !PT ;  /* 0x0000000100007812 */ /* 0x000fc800078ec0ff */
[----:B------:R-:W-:-:S04]  /*6b60*/  ISETP.NE.U32.AND P0, PT, R0, 0x1, PT ;  /* 0x000000010000780c */ /* 0x000fc80003f05070 */
[----:B------:R-:W-:Y:S02]  /*6b70*/  P2R R144, PR, RZ, 0x1 ;  /* 0x00000001ff907803 */ /* 0x000fe40000000000 */
[----:B------:R-:W-:Y:S02]  /*6b80*/  PLOP3.LUT P0, PT, PT, PT, PT, 0x80, 0x8 ;  /* 0x000000000008781c */ /* 0x000fe40003f0f070 */
[----:B----4-:R-:W-:Y:S02]  /*6b90*/  @!P3 SEL R132, RZ, 0x1, !P1 ;  /* 0x00000001ff84b807 */ /* 0x010fe40004800000 */
[----:B------:R-:W-:-:S04]  /*6ba0*/  PLOP3.LUT P1, PT, PT, PT, PT, 0x8, 0x80 ;  /* 0x000000000080781c */ /* 0x000fc80003f2e170 */
[----:B------:R-:W-:Y:S02]  /*6bb0*/  P2R R147, PR, RZ, 0x2 ;  /* 0x00000002ff937803 */ /* 0x000fe40000000000 */
[----:B---3--:R-:W-:-:S07]  /*6bc0*/  P2R R148, PR, RZ, 0x10 ;  /* 0x00000010ff947803 */ /* 0x008fce0000000000 */
.L_x_241:
[----:B------:R-:W-:Y:S01]  /*6bd0*/  ISETP.NE.AND P1, PT, R149, RZ, PT ;  /* 0x000000ff9500720c */ /* 0x000fe20003f25270 */
[----:B------:R-:W-:Y:S05]  /*6be0*/  YIELD ;  /* 0x0000000000007946 */ /* 0x000fea0003800000 */
[----:B------:R-:W-:Y:S01]  /*6bf0*/  P2R R146, PR, RZ, 0x1 ;  /* 0x00000001ff927803 */ /* 0x000fe20000000000 */
[----:B------:R-:W-:Y:S06]  /*6c00*/  BSSY B1, `(.L_x_130) ;  /* 0x000002c000017945 */ /* 0x000fec0003800000 */
[----:B------:R-:W-:Y:S05]  /*6c10*/  @P1 BRA `(.L_x_131) ;  /* 0x0000000000a81947 */ /* 0x000fea0003800000 */
[----:B------:R-:W-:Y:S01]  /*6c20*/  ISETP.NE.AND P1, PT, R144, RZ, PT ;  /* 0x000000ff9000720c */ /* 0x000fe20003f25270 */
[C---:B------:R-:W-:Y:S01]  /*6c30*/  VIADD R0, R130.reuse, 0x1 ;  /* 0x0000000182007836 */ /* 0x040fe20000000000 */
[----:B------:R-:W-:Y:S01]  /*6c40*/  LOP3.LUT P2, RZ, R141, 0x80, RZ, 0xc0, !PT ;  /* 0x000000808dff7812 */ /* 0x000fe2000784c0ff */
[----:B------:R-:W-:Y:S01]  /*6c50*/  BSSY B0, `(.L_x_132) ;  /* 0x0000014000007945 */ /* 0x000fe20003800000 */
[----:B------:R-:W-:Y:S02]  /*6c60*/  LEA R3, R130, UR41, 0x3 ;  /* 0x0000002982037c11 */ /* 0x000fe4000f8e18ff */
[C---:B------:R-:W-:Y:S04]  /*6c70*/  ISETP.NE.AND P0, PT, R0.reuse, 0x2, PT ;  /* 0x000000020000780c */ /* 0x040fe80003f05270 */
[----:B------:R-:W-:Y:S02]  /*6c80*/  SEL R130, R0, RZ, P0 ;  /* 0x000000ff00827207 */ /* 0x000fe40000000000 */
[----:B------:R-:W-:Y:S01]  /*6c90*/  SEL R2, RZ, 0x1, P0 ;  /* 0x00000001ff027807 */ /* 0x000fe20000000000 */
[----:B-1----:R-:W-:Y:S01]  /*6ca0*/  @P1 IMAD R5, R137, 0x1000, R140 ;  /* 0x0000100089051824 */ /* 0x002fe200078e028c */
[----:B------:R-:W-:Y:S02]  /*6cb0*/  PLOP3.LUT P0, PT, PT, PT, PT, 0x8, 0x80 ;  /* 0x000000000080781c */ /* 0x000fe40003f0e170 */
[----:B------:R-:W-:Y:S01]  /*6cc0*/  @P1 PLOP3.LUT P0, PT, P2, PT, PT, 0x80, 0x8 ;  /* 0x000000000008181c */ /* 0x000fe2000170f070 */
[----:B------:R-:W-:Y:S04]  /*6cd0*/  @P1 VIADD R4, R5, UR41 ;  /* 0x0000002905041c36 */ /* 0x000fe80008000000 */
[C---:B------:R-:W-:Y:S02]  /*6ce0*/  @P1 VIADD R0, R4.reuse, 0x300 ;  /* 0x0000030004001836 */ /* 0x040fe40000000000 */
[----:B------:R-:W-:Y:S06]  /*6cf0*/  @P1 VIADD R4, R4, 0x310 ;  /* 0x0000031004041836 */ /* 0x000fec0000000000 */
[----:B------:R-:W-:Y:S01]  /*6d00*/  @P0 VIADD R4, R0, 0xfffffff0 ;  /* 0xfffffff000040836 */ /* 0x000fe20000000000 */
[----:B------:R-:W-:Y:S01]  /*6d10*/  ISETP.NE.AND P0, PT, R132, RZ, PT ;  /* 0x000000ff8400720c */ /* 0x000fe20003f05270 */
[----:B------:R-:W-:Y:S11]  /*6d20*/  VIADD R0, R137, 0x1 ;  /* 0x0000000189007836 */ /* 0x000ff60000000000 */
[----:B------:R-:W-:Y:S01]  /*6d30*/  @!UPT UIADD3 URZ, UPT, UPT, URZ, URZ, URZ ;  /* 0x000000fffffff290 */ /* 0x000fe2000fffe0ff */
[----:B------:R-:W-:Y:S05]  /*6d40*/  @P0 BRA `(.L_x_133) ;  /* 0x0000000000100947 */ /* 0x000fea0003800000 */
[----:B------:R-:W-:Y:S02]  /*6d50*/  LEA R7, R137, UR41, 0x3 ;  /* 0x0000002989077c11 */ /* 0x000fe4000f8e18ff */
[----:B------:R-:W-:Y:S04]  /*6d60*/  SHF.L.U32 R6, R136, 0x1f, RZ ;  /* 0x0000001f88067819 */ /* 0x000fe800000006ff */
[----:B------:R-:W1:Y:S02]  /*6d70*/  SYNCS.PHASECHK.TRANS64.TRYWAIT P0, [R7+URZ+0x1a0], R6 ;  /* 0x0001a006070075a7 */ /* 0x000e6400080011ff */
[----:B-1----:R-:W-:Y:S05]  /*6d80*/  @!P0 BRA `(.L_x_134) ;  /* 0x00000054004c8947 */ /* 0x002fea0003800000 */
.L_x_133:
[----:B------:R-:W-:Y:S05]  /*6d90*/  BSYNC B0 ;  /* 0x0000000000007941 */ /* 0x000fea0003800000 */
.L_x_132:
[----:B------:R-:W-:Y:S01]  /*6da0*/  ISETP.NE.AND P1, PT, R144, RZ, PT ;  /* 0x000000ff9000720c */ /* 0x000fe20003f25270 */
[----:B------:R-:W-:Y:S01]  /*6db0*/  VIADD R3, R3, 0x1b0 ;  /* 0x000001b003037836 */ /* 0x000fe20000000000 */
[C---:B------:R-:W-:Y:S02]  /*6dc0*/  ISETP.NE.AND P0, PT, R0.reuse, 0x2, PT ;  /* 0x000000020000780c */ /* 0x040fe40003f05270 */
[----:B------:R-:W-:Y:S02]  /*6dd0*/  LOP3.LUT R131, R131, R2, RZ, 0x3c, !PT ;  /* 0x0000000283837212 */ /* 0x000fe400078e3cff */
[----:B------:R-:W-:Y:S01]  /*6de0*/  SEL R137, R0, RZ, P0 ;  /* 0x000000ff00897207 */ /* 0x000fe20000000000 */
[----:B------:R-:W-:Y:S01]  /*6df0*/  IMAD.U32 R0, RZ, RZ, UR37 ;  /* 0x00000025ff007e24 */ /* 0x000fe2000f8e00ff */
[----:B-1----:R-:W-:Y:S04]  /*6e00*/  SEL R6, RZ, 0x1, P0 ;  /* 0x00000001ff067807 */ /* 0x002fe80000000000 */
[----:B------:R-:W-:Y:S01]  /*6e10*/  PRMT R0, R0, 0x654, R3 ;  /* 0x0000065400007816 */ /* 0x000fe20000000003 */
[----:B------:R2:W3:Y:S01]  /*6e20*/  @P1 LDS.128 R116, [R5+UR41+0x300] ;  /* 0x0003002905741984 */ /* 0x0004e20008000c00 */
[----:B------:R-:W-:Y:S03]  /*6e30*/  LOP3.LUT R136, R136, R6, RZ, 0x3c, !PT ;  /* 0x0000000688887212 */ /* 0x000fe600078e3cff */
[----:B------:R2:W4:Y:S01]  /*6e40*/  @P1 LDS.128 R120, [R4] ;  /* 0x0000000004781984 */ /* 0x0005220000000c00 */
[----:B------:R-:W-:Y:S01]  /*6e50*/  @!PT LDS RZ, [RZ] ;  /* 0x00000000fffff984 */ /* 0x000fe20000000800 */
[----:B------:R-:W-:Y:S01]  /*6e60*/  @!PT LDS RZ, [RZ] ;  /* 0x00000000fffff984 */ /* 0x000fe20000000800 */
[----:B------:R-:W-:Y:S01]  /*6e70*/  @!PT LDS RZ, [RZ] ;  /* 0x00000000fffff984 */ /* 0x000fe20000000800 */
[----:B------:R-:W-:Y:S01]  /*6e80*/  @!PT LDS RZ, [RZ] ;  /* 0x00000000fffff984 */ /* 0x000fe20000000800 */
[----:B------:R1:W-:Y:S06]  /*6e90*/  MEMBAR.ALL.CTA ;  /* 0x0000000000007992 */ /* 0x0003ec0000008000 */
[----:B-1----:R-:W1:Y:S02]  /*6ea0*/  FENCE.VIEW.ASYNC.S ;  /* 0x00000000000073c6 */ /* 0x002e640000000000 */
[----:B-1----:R2:W-:Y:S02]  /*6eb0*/  SYNCS.ARRIVE.TRANS64.RED.A1T0 RZ, [R0+URZ], RZ ;  /* 0x000000ff00ff79a7 */ /* 0x0025e400081004ff */
.L_x_131:
[----:B------:R-:W-:Y:S05]  /*6ec0*/  BSYNC B1 ;  /* 0x0000000000017941 */ /* 0x000fea0003800000 */
.L_x_130:
[----:B------:R-:W-:Y:S01]  /*6ed0*/  ISETP.NE.AND P1, PT, R148, RZ, PT ;  /* 0x000000ff9400720c */ /* 0x000fe20003f25270 */
[----:B------:R-:W-:Y:S01]  /*6ee0*/  IMAD.IADD R2, R66, 0x1, R67 ;  /* 0x0000000142027824 */ /* 0x000fe200078e0243 */
[----:B------:R-:W-:Y:S01]  /*6ef0*/  ISETP.NE.AND P0, PT, R147, RZ, PT ;  /* 0x000000ff9300720c */ /* 0x000fe20003f05270 */
[----:B------:R-:W-:Y:S01]  /*6f00*/  BSSY B0, `(.L_x_135) ;  /* 0x0000008000007945 */ /* 0x000fe20003800000 */
[----:B------:R-:W-:Y:S02]  /*6f10*/  LEA R89, R68, UR41, 0x3 ;  /* 0x0000002944597c11 */ /* 0x000fe4000f8e18ff */
[----:B------:R-:W-:Y:S02]  /*6f20*/  PLOP3.LUT P0, PT, P0, P1, PT, 0xf8, 0x8f ;  /* 0x00000000008f781c */ /* 0x000fe40000703f70 */
[----:B------:R-:W-:Y:S11]  /*6f30*/  SHF.R.U32.HI R3, RZ, 0x15, R2 ;  /* 0x00000015ff037819 */ /* 0x000ff60000011602 */
[----:B------:R-:W-:Y:S05]  /*6f40*/  @P0 BRA `(.L_x_136) ;  /* 0x00000000000c0947 */ /* 0x000fea0003800000 */
[----:B--2---:R-:W-:Y:S04]  /*6f50*/  SHF.L.U32 R0, R139, 0x1f, RZ ;  /* 0x0000001f8b007819 */ /* 0x004fe800000006ff */
[----:B------:R-:W2:Y:S02]  /*6f60*/  SYNCS.PHASECHK.TRANS64.TRYWAIT P0, [R89+URZ+0x1f0], R0 ;  /* 0x0001f000590075a7 */ /* 0x000ea400080011ff */
[----:B--2---:R-:W-:Y:S05]  /*6f70*/  @!P0 BRA `(.L_x_137) ;  /* 0x0000005000e48947 */ /* 0x004fea0003800000 */
.L_x_136:
[----:B------:R-:W-:Y:S05]  /*6f80*/  BSYNC B0 ;  /* 0x0000000000007941 */ /* 0x000fea0003800000 */
.L_x_135:
[----:B------:R-:W-:Y:S11]  /*6f90*/  LOP3.LUT P0, RZ, R3, 0x3, R143, 0x48, !PT ;  /* 0x0000000303ff7812 */ /* 0x000ff6000780488f */
[----:B------:R-:W-:Y:S02]  /*6fa0*/  @!UPT UIADD3 URZ, UPT, UPT, URZ, URZ, URZ ;  /* 0x000000fffffff290 */ /* 0x000fe4000fffe0ff */
[----:B------:R-:W-:Y:S05]  /*6fb0*/  @!P0 BRA `(.L_x_138) ;  /* 0x0000000000408947 */ /* 0x000fea0003800000 */
[----:B------:R-:W1:Y:S01]  /*6fc0*/  LDCU.64 UR8, c[0x4][0x70] ;  /* 0x01000e00ff0877ac */ /* 0x000e620008000a00 */
[----:B------:R-:W-:Y:S01]  /*6fd0*/  MOV R15, 0x0 ;  /* 0x00000000000f7802 */ /* 0x000fe20000000f00 */
[----:B------:R-:W-:Y:S02]  /*6fe0*/  HFMA2 R12, -RZ, RZ, 0, 5.9604644775390625e-08 ;  /* 0x00000001ff0c7431 */ /* 0x000fe400000001ff */
[----:B------:R-:W-:Y:S02]  /*6ff0*/  IMAD.MOV.U32 R8, RZ, RZ, 0x192 ;  /* 0x00000192ff087424 */ /* 0x000fe400078e00ff */
[----:B------:R-:W-:Y:S01]  /*7000*/  IMAD.MOV.U32 R13, RZ, RZ, RZ ;  /* 0x000000ffff0d7224 */ /* 0x000fe200078e00ff */
[----:B------:R-:W5:Y:S01]  /*7010*/  LDCU.64 UR6, c[0x4][0x78] ;  /* 0x01000f00ff0677ac */ /* 0x000f620008000a00 */
[----:B------:R-:W3:Y:S01]  /*7020*/  LDC.64 R14, c[0x4][R15] ;  /* 0x010000000f0e7b82 */ /* 0x000ee20000000a00 */
[----:B------:R-:W4:Y:S01]  /*7030*/  LDCU.64 UR4, c[0x4][0x10] ;  /* 0x01000200ff0477ac */ /* 0x000f220008000a00 */
[----:B-12---:R-:W-:Y:S01]  /*7040*/  MOV R5, UR9 ;  /* 0x0000000900057c02 */ /* 0x006fe20008000f00 */
[----:B------:R-:W-:Y:S01]  /*7050*/  IMAD.U32 R4, RZ, RZ, UR8 ;  /* 0x00000008ff047e24 */ /* 0x000fe2000f8e00ff */
[----:B-----5:R-:W-:Y:S01]  /*7060*/  MOV R7, UR7 ;  /* 0x0000000700077c02 */ /* 0x020fe20008000f00 */
[----:B------:R-:W-:Y:S01]  /*7070*/  IMAD.U32 R6, RZ, RZ, UR6 ;  /* 0x00000006ff067e24 */ /* 0x000fe2000f8e00ff */
[----:B----4-:R-:W-:Y:S01]  /*7080*/  MOV R11, UR5 ;  /* 0x00000005000b7c02 */ /* 0x010fe20008000f00 */
[----:B------:R-:W-:Y:S02]  /*7090*/  IMAD.U32 R10, RZ, RZ, UR4 ;  /* 0x00000004ff0a7e24 */ /* 0x000fe4000f8e00ff */
[----:B------:R-:W-:Y:S07]  /*70a0*/  LEPC R20, `(.L_x_138) ;  /* 0x000000001014794e */ /* 0x000fee0000000000 */
[----:B---3--:R-:W-:Y:S05]  /*70b0*/  CALL.ABS.NOINC R14 ;  /* 0x000000000e007343 */ /* 0x008fea0003c00000 */
.L_x_138:
[----:B------:R-:W-:Y:S01]  /*70c0*/  ISETP.NE.AND P6, PT, R147, RZ, PT ;  /* 0x000000ff9300720c */ /* 0x000fe20003fc5270 */
[----:B------:R-:W-:Y:S05]  /*70d0*/  WARPSYNC.ALL ;  /* 0x0000000000007948 */ /* 0x000fea0003800000 */
[----:B------:R-:W-:Y:S01]  /*70e0*/  R2UR UR4, R2 ;  /* 0x00000000020472ca */ /* 0x000fe200000e0000 */
[----:B------:R-:W-:Y:S01]  /*70f0*/  BSSY.RECONVERGENT B1, `(.L_x_139) ;  /* 0x000018b000017945 */ /* 0x000fe20003800200 */
[-C--:B-123--:R-:W-:Y:S02]  /*7100*/  F2FP.F16.E4M3.UNPACK_B R4, R116.reuse ;  /* 0x00000074ff04723e */ /* 0x08efe400020006ff */
[----:B------:R-:W-:Y:S02]  /*7110*/  F2FP.F16.E4M3.UNPACK_B R2, R117.H1 ;  /* 0x00000075ff02723e */ /* 0x000fe400030006ff */
[----:B------:R-:W-:Y:S01]  /*7120*/  F2FP.F16.E4M3.UNPACK_B R3, R116.H1 ;  /* 0x00000074ff03723e */ /* 0x000fe200030006ff */
[--C-:B------:R-:W-:Y:S01]  /*7130*/  HADD2.F32 R36, -RZ, R4.reuse.H0_H0 ;  /* 0x20000004ff247230 */ /* 0x100fe20000004100 */
[----:B------:R-:W-:Y:S01]  /*7140*/  @P6 IADD3 R0, PT, PT, R68, 0x1, RZ ;  /* 0x0000000144006810 */ /* 0x000fe20007ffe0ff */
[----:B------:R-:W-:Y:S01]  /*7150*/  HADD2.F32 R37, -RZ, R4.H1_H1 ;  /* 0x30000004ff257230 */ /* 0x000fe20000004100 */
[----:B------:R-:W-:Y:S01]  /*7160*/  MOV R85, 0x3bbb989d ;  /* 0x3bbb989d00557802 */ /* 0x000fe20000000f00 */
[--C-:B------:R-:W-:Y:S01]  /*7170*/  HADD2.F32 R42, -RZ, R2.reuse.H0_H0 ;  /* 0x20000002ff2a7230 */ /* 0x100fe20000004100 */
[C---:B------:R-:W-:Y:S01]  /*7180*/  @P6 ISETP.NE.AND P0, PT, R0.reuse, 0x4, PT ;  /* 0x000000040000680c */ /* 0x040fe20003f05270 */
[----:B------:R-:W1:Y:S01]  /*7190*/  LDTM.x32 R4, tmem[UR4] ;  /* 0x00000004000479ee */ /* 0x000e6200082c0000 */
[----:B------:R-:W-:Y:S01]  /*71a0*/  HADD2.F32 R43, -RZ, R2.H1_H1 ;  /* 0x30000002ff2b7230 */ /* 0x000fe20000004100 */
[----:B------:R-:W-:Y:S01]  /*71b0*/  F2FP.F16.E4M3.UNPACK_B R2, R119 ;  /* 0x00000077ff02723e */ /* 0x000fe200020006ff */
[--C-:B------:R-:W-:Y:S01]  /*71c0*/  HADD2.F32 R38, -RZ, R3.reuse.H0_H0 ;  /* 0x20000003ff267230 */ /* 0x100fe20000004100 */
[----:B------:R-:W-:Y:S01]  /*71d0*/  @P6 SEL R68, R0, RZ, P0 ;  /* 0x000000ff00446207 */ /* 0x000fe20000000000 */
[----:B------:R-:W-:Y:S01]  /*71e0*/  HADD2.F32 R39, -RZ, R3.H1_H1 ;  /* 0x30000003ff277230 */ /* 0x000fe20000004100 */
[----:B------:R-:W-:Y:S01]  /*71f0*/  F2FP.F16.E4M3.UNPACK_B R0, R117 ;  /* 0x00000075ff00723e */ /* 0x000fe200020006ff */
[--C-:B------:R-:W-:Y:S01]  /*7200*/  HADD2.F32 R49, -RZ, R2.reuse.H1_H1 ;  /* 0x30000002ff317230 */ /* 0x100fe20000004100 */
[----:B------:R-:W-:Y:S01]  /*7210*/  F2FP.F16.E4M3.UNPACK_B R3, R118.H1 ;  /* 0x00000076ff03723e */ /* 0x000fe200030006ff */
[----:B------:R-:W-:Y:S01]  /*7220*/  HADD2.F32 R48, -RZ, R2.H0_H0 ;  /* 0x20000002ff307230 */ /* 0x000fe20000004100 */
[----:B----4-:R-:W-:Y:S01]  /*7230*/  F2FP.F16.E4M3.UNPACK_B R2, R120 ;  /* 0x00000078ff02723e */ /* 0x010fe200020006ff */
[--C-:B------:R-:W-:Y:S01]  /*7240*/  HADD2.F32 R40, -RZ, R0.reuse.H0_H0 ;  /* 0x20000000ff287230 */ /* 0x100fe20000004100 */
[----:B------:R-:W-:Y:S01]  /*7250*/  @P6 NOP ;  /* 0x0000000000006918 */ /* 0x000fe20000000000 */
[----:B------:R-:W-:Y:S01]  /*7260*/  HADD2.F32 R41, -RZ, R0.H1_H1 ;  /* 0x30000000ff297230 */ /* 0x000fe20000004100 */
[----:B------:R-:W-:Y:S01]  /*7270*/  F2FP.F16.E4M3.UNPACK_B R0, R118 ;  /* 0x00000076ff00723e */ /* 0x000fe200020006ff */
[--C-:B------:R-:W-:Y:S01]  /*7280*/  HADD2.F32 R52, -RZ, R2.reuse.H0_H0 ;  /* 0x20000002ff347230 */ /* 0x100fe20000004100 */
[----:B------:R-:W-:Y:S01]  /*7290*/  @P6 SEL R112, RZ, 0x1, P0 ;  /* 0x00000001ff706807 */ /* 0x000fe20000000000 */
[----:B------:R-:W-:Y:S01]  /*72a0*/  HADD2.F32 R53, -RZ, R2.H1_H1 ;  /* 0x30000002ff357230 */ /* 0x000fe20000004100 */
[----:B------:R-:W-:Y:S01]  /*72b0*/  F2FP.F16.E4M3.UNPACK_B R2, R121.H1 ;  /* 0x00000079ff02723e */ /* 0x000fe200030006ff */
[--C-:B------:R-:W-:Y:S01]  /*72c0*/  HADD2.F32 R44, -RZ, R0.reuse.H0_H0 ;  /* 0x20000000ff2c7230 */ /* 0x100fe20000004100 */
[----:B------:R-:W-:Y:S01]  /*72d0*/  @P6 LOP3.LUT R139, R139, R112, RZ, 0x3c, !PT ;  /* 0x000000708b8b6212 */ /* 0x000fe200078e3cff */
[----:B------:R-:W-:Y:S01]  /*72e0*/  HADD2.F32 R45, -RZ, R0.H1_H1 ;  /* 0x30000000ff2d7230 */ /* 0x000fe20000004100 */
[----:B------:R-:W-:Y:S01]  /*72f0*/  F2FP.F16.E4M3.UNPACK_B R0, R119.H1 ;  /* 0x00000077ff00723e */ /* 0x000fe200030006ff */
[--C-:B------:R-:W-:Y:S02]  /*7300*/  HADD2.F32 R47, -RZ, R3.reuse.H1_H1 ;  /* 0x30000003ff2f7230 */ /* 0x100fe40000004100 */
[C---:B-1----:R-:W-:Y:S01]  /*7310*/  FMUL R7, R70.reuse, R7 ;  /* 0x0000000746077220 */ /* 0x042fe20000400000 */
[----:B------:R-:W-:Y:S01]  /*7320*/  HADD2.F32 R46, -RZ, R3.H0_H0 ;  /* 0x20000003ff2e7230 */ /* 0x000fe20000004100 */
[----:B------:R-:W-:Y:S01]  /*7330*/  F2FP.F16.E4M3.UNPACK_B R3, R120.H1 ;  /* 0x00000078ff03723e */ /* 0x000fe200030006ff */
[--C-:B------:R-:W-:Y:S02]  /*7340*/  HADD2.F32 R51, -RZ, R0.reuse.H1_H1 ;  /* 0x30000000ff337230 */ /* 0x100fe40000004100 */
[C---:B------:R-:W-:Y:S01]  /*7350*/  FMUL R11, R70.reuse, R11 ;  /* 0x0000000b460b7220 */ /* 0x040fe20000400000 */
[----:B------:R-:W-:Y:S01]  /*7360*/  HADD2.F32 R50, -RZ, R0.H0_H0 ;  /* 0x20000000ff327230 */ /* 0x000fe20000004100 */
[----:B------:R-:W-:Y:S01]  /*7370*/  F2FP.F16.E4M3.UNPACK_B R0, R121 ;  /* 0x00000079ff00723e */ /* 0x000fe200020006ff */
[--C-:B------:R-:W-:Y:S02]  /*7380*/  HADD2.F32 R58, -RZ, R2.reuse.H0_H0 ;  /* 0x20000002ff3a7230 */ /* 0x100fe40000004100 */
[C---:B------:R-:W-:Y:S01]  /*7390*/  FMUL R15, R70.reuse, R15 ;  /* 0x0000000f460f7220 */ /* 0x040fe20000400000 */
[----:B------:R-:W-:Y:S01]  /*73a0*/  HADD2.F32 R59, -RZ, R2.H1_H1 ;  /* 0x30000002ff3b7230 */ /* 0x000fe20000004100 */
[----:B------:R-:W-:Y:S01]  /*73b0*/  F2FP.F16.E4M3.UNPACK_B R2, R123 ;  /* 0x0000007bff02723e */ /* 0x000fe200020006ff */
[--C-:B------:R-:W-:Y:S02]  /*73c0*/  HADD2.F32 R56, -RZ, R0.reuse.H0_H0 ;  /* 0x20000000ff387230 */ /* 0x100fe40000004100 */
[C---:B------:R-:W-:Y:S01]  /*73d0*/  FMUL R19, R70.reuse, R19 ;  /* 0x0000001346137220 */ /* 0x040fe20000400000 */
[----:B------:R-:W-:Y:S01]  /*73e0*/  HADD2.F32 R57, -RZ, R0.H1_H1 ;  /* 0x30000000ff397230 */ /* 0x000fe20000004100 */
[-C--:B------:R-:W-:Y:S01]  /*73f0*/  F2FP.F16.E4M3.UNPACK_B R0, R122.reuse ;  /* 0x0000007aff00723e */ /* 0x080fe200020006ff */
[--C-:B------:R-:W-:Y:S02]  /*7400*/  HADD2.F32 R54, -RZ, R3.reuse.H0_H0 ;  /* 0x20000003ff367230 */ /* 0x100fe40000004100 */
[C---:B------:R-:W-:Y:S01]  /*7410*/  FMUL R23, R70.reuse, R23 ;  /* 0x0000001746177220 */ /* 0x040fe20000400000 */
[----:B------:R-:W-:Y:S01]  /*7420*/  HADD2.F32 R55, -RZ, R3.H1_H1 ;  /* 0x30000003ff377230 */ /* 0x000fe20000004100 */
[----:B------:R-:W-:Y:S01]  /*7430*/  F2FP.F16.E4M3.UNPACK_B R3, R122.H1 ;  /* 0x0000007aff03723e */ /* 0x000fe200030006ff */
[--C-:B------:R-:W-:Y:S02]  /*7440*/  HADD2.F32 R60, -RZ, R0.reuse.H0_H0 ;  /* 0x20000000ff3c7230 */ /* 0x100fe40000004100 */
[C---:B------:R-:W-:Y:S01]  /*7450*/  FMUL R27, R70.reuse, R27 ;  /* 0x0000001b461b7220 */ /* 0x040fe20000400000 */
[----:B------:R-:W-:Y:S01]  /*7460*/  HADD2.F32 R61, -RZ, R0.H1_H1 ;  /* 0x30000000ff3d7230 */ /* 0x000fe20000004100 */
[----:B------:R-:W-:Y:S01]  /*7470*/  F2FP.F16.E4M3.UNPACK_B R0, R123.H1 ;  /* 0x0000007bff00723e */ /* 0x000fe200030006ff */
[--C-:B------:R-:W-:Y:S02]  /*7480*/  HADD2.F32 R64, -RZ, R2.reuse.H0_H0 ;  /* 0x20000002ff407230 */ /* 0x100fe40000004100 */
[C---:B------:R-:W-:Y:S01]  /*7490*/  FMUL R31, R70.reuse, R31 ;  /* 0x0000001f461f7220 */ /* 0x040fe20000400000 */
[----:B------:R-:W-:Y:S02]  /*74a0*/  HADD2.F32 R71, -RZ, R2.H1_H1 ;  /* 0x30000002ff477230 */ /* 0x000fe40000004100 */
[C---:B------:R-:W-:Y:S01]  /*74b0*/  FMUL R2, R70.reuse, R5 ;  /* 0x0000000546027220 */ /* 0x040fe20000400000 */
[--C-:B------:R-:W-:Y:S02]  /*74c0*/  HADD2.F32 R72, -RZ, R0.reuse.H0_H0 ;  /* 0x20000000ff487230 */ /* 0x100fe40000004100 */
[C---:B------:R-:W-:Y:S01]  /*74d0*/  FMUL R5, R70.reuse, R9 ;  /* 0x0000000946057220 */ /* 0x040fe20000400000 */
[----:B------:R-:W-:Y:S02]  /*74e0*/  HADD2.F32 R73, -RZ, R0.H1_H1 ;  /* 0x30000000ff497230 */ /* 0x000fe40000004100 */
[C---:B------:R-:W-:Y:S01]  /*74f0*/  FMUL R0, R70.reuse, R4 ;  /* 0x0000000446007220 */ /* 0x040fe20000400000 */
[--C-:B------:R-:W-:Y:S02]  /*7500*/  HADD2.F32 R62, -RZ, R3.reuse.H0_H0 ;  /* 0x20000003ff3e7230 */ /* 0x100fe40000004100 */
[C---:B------:R-:W-:Y:S01]  /*7510*/  FMUL R4, R70.reuse, R8 ;  /* 0x0000000846047220 */ /* 0x040fe20000400000 */
[----:B------:R-:W-:Y:S02]  /*7520*/  HADD2.F32 R63, -RZ, R3.H1_H1 ;  /* 0x30000003ff3f7230 */ /* 0x000fe40000004100 */
[----:B------:R-:W-:Y:S01]  /*7530*/  FMUL R3, R70, R6 ;  /* 0x0000000646037220 */ /* 0x000fe20000400000 */
[C---:B------:R-:W-:Y:S01]  /*7540*/  FFMA R0, R90.reuse, R36, R0 ;  /* 0x000000245a007223 */ /* 0x040fe20000000000 */
[----:B------:R-:W-:Y:S01]  /*7550*/  FFMA R2, R90, R37, R2 ;  /* 0x000000255a027223 */ /* 0x000fe20000000002 */
[----:B------:R-:W-:Y:S01]  /*7560*/  FMUL R6, R70, R10 ;  /* 0x0000000a46067220 */ /* 0x000fe20000400000 */
[C---:B------:R-:W-:Y:S01]  /*7570*/  FFMA R3, R90.reuse, R38, R3 ;  /* 0x000000265a037223 */ /* 0x040fe20000000003 */
[----:B------:R-:W-:Y:S01]  /*7580*/  FFMA R7, R90, R39, R7 ;  /* 0x000000275a077223 */ /* 0x000fe20000000007 */
[----:B------:R-:W-:Y:S01]  /*7590*/  FMUL R8, R70, R12 ;  /* 0x0000000c46087220 */ /* 0x000fe20000400000 */
[----:B------:R-:W-:Y:S01]  /*75a0*/  FFMA R4, R90, R40, R4 ;  /* 0x000000285a047223 */ /* 0x000fe20000000004 */
[----:B------:R-:W-:Y:S01]  /*75b0*/  FMUL R9, R70, R13 ;  /* 0x0000000d46097220 */ /* 0x000fe20000400000 */
        /* <DEDUP_REMOVED lines=36> */
[----:B------:R-:W-:Y:S02]  /*7800*/  HFMA2 R54, -RZ, RZ, 3.7421875, 0 ;  /* 0x437c0000ff367431 */ /* 0x000fe400000001ff */
[----:B------:R-:W-:Y:S01]  /*7810*/  FMUL R30, R70, R34 ;  /* 0x00000022461e7220 */ /* 0x000fe20000400000 */
[----:B------:R-:W-:Y:S01]  /*7820*/  FFMA R26, R90, R62, R26 ;  /* 0x0000003e5a1a7223 */ /* 0x000fe2000000001a */
[----:B------:R-:W-:Y:S01]  /*7830*/  FMUL R35, R70, R35 ;  /* 0x0000002346237220 */ /* 0x000fe20000400000 */
[C---:B------:R-:W-:Y:S01]  /*7840*/  FFMA R31, R90.reuse, R63, R31 ;  /* 0x0000003f5a1f7223 */ /* 0x040fe2000000001f */
[C---:B------:R-:W-:Y:S01]  /*7850*/  FFMA R28, R90.reuse, R64, R28 ;  /* 0x000000405a1c7223 */ /* 0x040fe2000000001c */
[C---:B------:R-:W-:Y:S01]  /*7860*/  FFMA R29, R90.reuse, R71, R29 ;  /* 0x000000475a1d7223 */ /* 0x040fe2000000001d */
[C---:B------:R-:W-:Y:S01]  /*7870*/  FFMA R30, R90.reuse, R72, R30 ;  /* 0x000000485a1e7223 */ /* 0x040fe2000000001e */
[----:B------:R-:W-:Y:S01]  /*7880*/  FFMA R35, R90, R73, R35 ;  /* 0x000000495a237223 */ /* 0x000fe20000000023 */
[-C--:B------:R-:W-:Y:S04]  /*7890*/  FFMA.SAT R32, R0, -R85.reuse, 0.5 ;  /* 0x3f00000000207423 */ /* 0x080fe80000002855 */
[-C--:B------:R-:W-:Y:S04]  /*78a0*/  FFMA.RM R53, R32, R54.reuse, 12582913 ;  /* 0x4b40000120357423 */ /* 0x080fe80000004036 */
[----:B------:R-:W-:Y:S04]  /*78b0*/  FADD R32, R53, -12583039 ;  /* 0xcb40007f35207421 */ /* 0x000fe80000000000 */
[C---:B------:R-:W-:Y:S04]  /*78c0*/  FFMA R32, R0.reuse, -1.4426950216293334961, -R32 ;  /* 0xbfb8aa3b00207823 */ /* 0x040fe80000000820 */
[----:B------:R-:W-:Y:S01]  /*78d0*/  FFMA R32, R0, -1.925963033500011079e-08, R32 ;  /* 0xb2a5706000207823 */ /* 0x000fe20000000020 */
[CC--:B------:R-:W-:Y:S03]  /*78e0*/  FFMA.SAT R33, R2.reuse, -R85.reuse, 0.5 ;  /* 0x3f00000002217423 */ /* 0x0c0fe60000002855 */
[----:B------:R-:W1:Y:S01]  /*78f0*/  MUFU.EX2 R86, R32 ;  /* 0x0000002000567308 */ /* 0x000e620000000800 */
[-C--:B------:R-:W-:Y:S04]  /*7900*/  FFMA.RM R55, R33, R54.reuse, 12582913 ;  /* 0x4b40000121377423 */ /* 0x080fe80000004036 */
[----:B------:R-:W-:Y:S04]  /*7910*/  FADD R33, R55, -12583039 ;  /* 0xcb40007f37217421 */ /* 0x000fe80000000000 */
[C---:B------:R-:W-:Y:S04]  /*7920*/  FFMA R33, R2.reuse, -1.4426950216293334961, -R33 ;  /* 0xbfb8aa3b02217823 */ /* 0x040fe80000000821 */
[----:B------:R-:W-:Y:S01]  /*7930*/  FFMA R33, R2, -1.925963033500011079e-08, R33 ;  /* 0xb2a5706002217823 */ /* 0x000fe20000000021 */
[CC--:B------:R-:W-:Y:S03]  /*7940*/  FFMA.SAT R34, R3.reuse, -R85.reuse, 0.5 ;  /* 0x3f00000003227423 */ /* 0x0c0fe60000002855 */
[----:B------:R-:W2:Y:S01]  /*7950*/  MUFU.EX2 R87, R33 ;  /* 0x0000002100577308 */ /* 0x000ea20000000800 */
[-C--:B------:R-:W-:Y:S04]  /*7960*/  FFMA.RM R56, R34, R54.reuse, 12582913 ;  /* 0x4b40000122387423 */ /* 0x080fe80000004036 */
[----:B------:R-:W-:Y:S04]  /*7970*/  FADD R34, R56, -12583039 ;  /* 0xcb40007f38227421 */ /* 0x000fe80000000000 */
[C---:B------:R-:W-:Y:S04]  /*7980*/  FFMA R34, R3.reuse, -1.4426950216293334961, -R34 ;  /* 0xbfb8aa3b03227823 */ /* 0x040fe80000000822 */
[----:B------:R-:W-:Y:S01]  /*7990*/  FFMA R34, R3, -1.925963033500011079e-08, R34 ;  /* 0xb2a5706003227823 */ /* 0x000fe20000000022 */
[-C--:B------:R-:W-:Y:S03]  /*79a0*/  FFMA.SAT R36, R7, -R85.reuse, 0.5 ;  /* 0x3f00000007247423 */ /* 0x080fe60000002855 */
[----:B------:R-:W3:Y:S01]  /*79b0*/  MUFU.EX2 R88, R34 ;  /* 0x0000002200587308 */ /* 0x000ee20000000800 */
[-C--:B------:R-:W-:Y:S04]  /*79c0*/  FFMA.RM R57, R36, R54.reuse, 12582913 ;  /* 0x4b40000124397423 */ /* 0x080fe80000004036 */
[----:B------:R-:W-:Y:S04]  /*79d0*/  FADD R36, R57, -12583039 ;  /* 0xcb40007f39247421 */ /* 0x000fe80000000000 */
[C---:B------:R-:W-:Y:S04]  /*79e0*/  FFMA R36, R7.reuse, -1.4426950216293334961, -R36 ;  /* 0xbfb8aa3b07247823 */ /* 0x040fe80000000824 */
[----:B------:R-:W-:Y:S01]  /*79f0*/  FFMA R36, R7, -1.925963033500011079e-08, R36 ;  /* 0xb2a5706007247823 */ /* 0x000fe20000000024 */
[-C--:B------:R-:W-:Y:S03]  /*7a00*/  FFMA.SAT R37, R4, -R85.reuse, 0.5 ;  /* 0x3f00000004257423 */ /* 0x080fe60000002855 */
[----:B------:R-:W4:Y:S01]  /*7a10*/  MUFU.EX2 R91, R36 ;  /* 0x00000024005b7308 */ /* 0x000f220000000800 */
[-C--:B------:R-:W-:Y:S04]  /*7a20*/  FFMA.RM R58, R37, R54.reuse, 12582913 ;  /* 0x4b400001253a7423 */ /* 0x080fe80000004036 */
[----:B------:R-:W-:Y:S04]  /*7a30*/  FADD R37, R58, -12583039 ;  /* 0xcb40007f3a257421 */ /* 0x000fe80000000000 */
[C---:B------:R-:W-:Y:S04]  /*7a40*/  FFMA R37, R4.reuse, -1.4426950216293334961, -R37 ;  /* 0xbfb8aa3b04257823 */ /* 0x040fe80000000825 */
[----:B------:R-:W-:Y:S01]  /*7a50*/  FFMA R37, R4, -1.925963033500011079e-08, R37 ;  /* 0xb2a5706004257823 */ /* 0x000fe20000000025 */
[-C--:B------:R-:W-:Y:S03]  /*7a60*/  FFMA.SAT R38, R5, -R85.reuse, 0.5 ;  /* 0x3f00000005267423 */ /* 0x080fe60000002855 */
[----:B------:R-:W5:Y:S01]  /*7a70*/  MUFU.EX2 R92, R37 ;  /* 0x00000025005c7308 */ /* 0x000f620000000800 */
        /* <DEDUP_REMOVED lines=71> */
[----:B------:R1:W5:Y:S01]  /*7ef0*/  MUFU.EX2 R104, R49 ;  /* 0x0000003100687308 */ /* 0x0003620000000800 */
[-C--:B------:R-:W-:Y:S04]  /*7f00*/  FFMA.RM R77, R50, R54.reuse, 12582913 ;  /* 0x4b400001324d7423 */ /* 0x080fe80000004036 */
[----:B------:R-:W-:Y:S04]  /*7f10*/  FADD R50, R77, -12583039 ;  /* 0xcb40007f4d327421 */ /* 0x000fe80000000000 */
[C---:B------:R-:W-:Y:S04]  /*7f20*/  FFMA R50, R17.reuse, -1.4426950216293334961, -R50 ;  /* 0xbfb8aa3b11327823 */ /* 0x040fe80000000832 */
[----:B------:R-:W-:Y:S01]  /*7f30*/  FFMA R50, R17, -1.925963033500011079e-08, R50 ;  /* 0xb2a5706011327823 */ /* 0x000fe20000000032 */
[-C--:B------:R-:W-:Y:S03]  /*7f40*/  FFMA.SAT R51, R18, -R85.reuse, 0.5 ;  /* 0x3f00000012337423 */ /* 0x080fe60000002855 */
[----:B------:R2:W5:Y:S01]  /*7f50*/  MUFU.EX2 R105, R50 ;  /* 0x0000003200697308 */ /* 0x0005620000000800 */
[-C--:B------:R-:W-:Y:S01]  /*7f60*/  FFMA.RM R78, R51, R54.reuse, 12582913 ;  /* 0x4b400001334e7423 */ /* 0x080fe20000004036 */
[----:B-1----:R-:W-:Y:S03]  /*7f70*/  @P6 IADD3 R49, PT, PT, R89, 0x210, RZ ;  /* 0x0000021059316810 */ /* 0x002fe60007ffe0ff */
[----:B------:R-:W-:Y:S01]  /*7f80*/  FADD R51, R78, -12583039 ;  /* 0xcb40007f4e337421 */ /* 0x000fe20000000000 */
[----:B------:R-:W-:Y:S03]  /*7f90*/  @P6 LOP3.LUT R49, R49, 0xfefffff8, RZ, 0xc0, !PT ;  /* 0xfefffff831316812 */ /* 0x000fe600078ec0ff */
[C---:B------:R-:W-:Y:S01]  /*7fa0*/  FFMA R51, R18.reuse, -1.4426950216293334961, -R51 ;  /* 0xbfb8aa3b12337823 */ /* 0x040fe20000000833 */
[----:B------:R1:W-:Y:S03]  /*7fb0*/  @P6 SYNCS.ARRIVE.TRANS64.RED.A1T0 RZ, [R49+URZ], RZ ;  /* 0x000000ff31ff69a7 */ /* 0x0003e600081004ff */
[----:B------:R-:W-:Y:S01]  /*7fc0*/  FFMA R51, R18, -1.925963033500011079e-08, R51 ;  /* 0xb2a5706012337823 */ /* 0x000fe20000000033 */
[-C--:B------:R-:W-:Y:S03]  /*7fd0*/  FFMA.SAT R52, R23, -R85.reuse, 0.5 ;  /* 0x3f00000017347423 */ /* 0x080fe60000002855 */
[----:B------:R3:W5:Y:S01]  /*7fe0*/  MUFU.EX2 R106, R51 ;  /* 0x00000033006a7308 */ /* 0x0007620000000800 */
[-C--:B------:R-:W-:Y:S01]  /*7ff0*/  FFMA.RM R79, R52, R54.reuse, 12582913 ;  /* 0x4b400001344f7423 */ /* 0x080fe20000004036 */
[----:B--2---:R-:W-:Y:S03]  /*8000*/  SHF.L.U32 R50, R57, 0x17, RZ ;  /* 0x0000001739327819 */ /* 0x004fe600000006ff */
[----:B------:R-:W-:Y:S04]  /*8010*/  FADD R52, R79, -12583039 ;  /* 0xcb40007f4f347421 */ /* 0x000fe80000000000 */
[C---:B------:R-:W-:Y:S04]  /*8020*/  FFMA R52, R23.reuse, -1.4426950216293334961, -R52 ;  /* 0xbfb8aa3b17347823 */ /* 0x040fe80000000834 */
[----:B------:R-:W-:Y:S01]  /*8030*/  FFMA R52, R23, -1.925963033500011079e-08, R52 ;  /* 0xb2a5706017347823 */ /* 0x000fe20000000034 */
[-C--:B------:R-:W-:Y:S01]  /*8040*/  FFMA.SAT R32, R20, -R85.reuse, 0.5 ;  /* 0x3f00000014207423 */ /* 0x080fe20000002855 */
[----:B-1----:R-:W-:Y:S02]  /*8050*/  SHF.L.U32 R49, R56, 0x17, RZ ;  /* 0x0000001738317819 */ /* 0x002fe400000006ff */
[----:B------:R1:W2:Y:S01]  /*8060*/  MUFU.EX2 R107, R52 ;  /* 0x00000034006b7308 */ /* 0x0002a20000000800 */
[-C--:B------:R-:W-:Y:S01]  /*8070*/  FFMA.RM R80, R32, R54.reuse, 12582913 ;  /* 0x4b40000120507423 */ /* 0x080fe20000004036 */
[----:B---3--:R-:W-:Y:S03]  /*8080*/  SHF.L.U32 R51, R58, 0x17, RZ ;  /* 0x000000173a337819 */ /* 0x008fe600000006ff */
[----:B------:R-:W-:Y:S04]  /*8090*/  FADD R32, R80, -12583039 ;  /* 0xcb40007f50207421 */ /* 0x000fe80000000000 */
[C---:B------:R-:W-:Y:S04]  /*80a0*/  FFMA R32, R20.reuse, -1.4426950216293334961, -R32 ;  /* 0xbfb8aa3b14207823 */ /* 0x040fe80000000820 */
[----:B------:R-:W-:Y:S01]  /*80b0*/  FFMA R32, R20, -1.925963033500011079e-08, R32 ;  /* 0xb2a5706014207823 */ /* 0x000fe20000000020 */
[-C--:B------:R-:W-:Y:S03]  /*80c0*/  FFMA.SAT R33, R21, -R85.reuse, 0.5 ;  /* 0x3f00000015217423 */ /* 0x080fe60000002855 */
[----:B------:R-:W3:Y:S01]  /*80d0*/  MUFU.EX2 R108, R32 ;  /* 0x00000020006c7308 */ /* 0x000ee20000000800 */
[-C--:B------:R-:W-:Y:S01]  /*80e0*/  FFMA.RM R81, R33, R54.reuse, 12582913 ;  /* 0x4b40000121517423 */ /* 0x080fe20000004036 */
[----:B-1----:R-:W-:Y:S03]  /*80f0*/  SHF.L.U32 R52, R78, 0x17, RZ ;  /* 0x000000174e347819 */ /* 0x002fe600000006ff */
[----:B------:R-:W-:Y:S04]  /*8100*/  FADD R33, R81, -12583039 ;  /* 0xcb40007f51217421 */ /* 0x000fe80000000000 */
[C---:B------:R-:W-:Y:S04]  /*8110*/  FFMA R33, R21.reuse, -1.4426950216293334961, -R33 ;  /* 0xbfb8aa3b15217823 */ /* 0x040fe80000000821 */
[----:B------:R-:W-:Y:S01]  /*8120*/  FFMA R33, R21, -1.925963033500011079e-08, R33 ;  /* 0xb2a5706015217823 */ /* 0x000fe20000000021 */
[-C--:B------:R-:W-:Y:S03]  /*8130*/  FFMA.SAT R34, R22, -R85.reuse, 0.5 ;  /* 0x3f00000016227423 */ /* 0x080fe60000002855 */
[----:B------:R-:W1:Y:S01]  /*8140*/  MUFU.EX2 R109, R33 ;  /* 0x00000021006d7308 */ /* 0x000e620000000800 */
[-C--:B------:R-:W-:Y:S04]  /*8150*/  FFMA.RM R82, R34, R54.reuse, 12582913 ;  /* 0x4b40000122527423 */ /* 0x080fe80000004036 */
[C---:B------:R-:W-:Y:S01]  /*8160*/  FADD R34, R82.reuse, -12583039 ;  /* 0xcb40007f52227421 */ /* 0x040fe20000000000 */
[----:B------:R-:W-:Y:S03]  /*8170*/  SHF.L.U32 R56, R82, 0x17, RZ ;  /* 0x0000001752387819 */ /* 0x000fe600000006ff */
[C---:B------:R-:W-:Y:S04]  /*8180*/  FFMA R34, R22.reuse, -1.4426950216293334961, -R34 ;  /* 0xbfb8aa3b16227823 */ /* 0x040fe80000000822 */
[----:B------:R-:W-:Y:S01]  /*8190*/  FFMA R34, R22, -1.925963033500011079e-08, R34 ;  /* 0xb2a5706016227823 */ /* 0x000fe20000000022 */
[-C--:B------:R-:W-:Y:S03]  /*81a0*/  FFMA.SAT R36, R27, -R85.reuse, 0.5 ;  /* 0x3f0000001b247423 */ /* 0x080fe60000002855 */
[----:B------:R-:W1:Y:S01]  /*81b0*/  MUFU.EX2 R110, R34 ;  /* 0x00000022006e7308 */ /* 0x000e620000000800 */
[-C--:B------:R-:W-:Y:S04]  /*81c0*/  FFMA.RM R83, R36, R54.reuse, 12582913 ;  /* 0x4b40000124537423 */ /* 0x080fe80000004036 */
[----:B------:R-:W-:Y:S04]  /*81d0*/  FADD R36, R83, -12583039 ;  /* 0xcb40007f53247421 */ /* 0x000fe80000000000 */
[C---:B------:R-:W-:Y:S04]  /*81e0*/  FFMA R36, R27.reuse, -1.4426950216293334961, -R36 ;  /* 0xbfb8aa3b1b247823 */ /* 0x040fe80000000824 */
[----:B------:R-:W-:Y:S01]  /*81f0*/  FFMA R36, R27, -1.925963033500011079e-08, R36 ;  /* 0xb2a570601b247823 */ /* 0x000fe20000000024 */
[-C--:B------:R-:W-:Y:S03]  /*8200*/  FFMA.SAT R37, R24, -R85.reuse, 0.5 ;  /* 0x3f00000018257423 */ /* 0x080fe60000002855 */
[----:B------:R4:W1:Y:S01]  /*8210*/  MUFU.EX2 R111, R36 ;  /* 0x00000024006f7308 */ /* 0x0008620000000800 */
[-C--:B------:R-:W-:Y:S04]  /*8220*/  FFMA.RM R84, R37, R54.reuse, 12582913 ;  /* 0x4b40000125547423 */ /* 0x080fe80000004036 */
[----:B------:R-:W-:Y:S04]  /*8230*/  FADD R37, R84, -12583039 ;  /* 0xcb40007f54257421 */ /* 0x000fe80000000000 */
[C---:B------:R-:W-:Y:S04]  /*8240*/  FFMA R37, R24.reuse, -1.4426950216293334961, -R37 ;  /* 0xbfb8aa3b18257823 */ /* 0x040fe80000000825 */
[----:B------:R-:W-:Y:S01]  /*8250*/  FFMA R37, R24, -1.925963033500011079e-08, R37 ;  /* 0xb2a5706018257823 */ /* 0x000fe20000000025 */
[-C--:B------:R-:W-:Y:S03]  /*8260*/  FFMA.SAT R38, R25, -R85.reuse, 0.5 ;  /* 0x3f00000019267423 */ /* 0x080fe60000002855 */
[----:B------:R5:W1:Y:S01]  /*8270*/  MUFU.EX2 R112, R37 ;  /* 0x0000002500707308 */ /* 0x000a620000000800 */
[-C--:B------:R-:W-:Y:S01]  /*8280*/  FFMA.RM R43, R38, R54.reuse, 12582913 ;  /* 0x4b400001262b7423 */ /* 0x080fe20000004036 */
[----:B----4-:R-:W-:Y:S02]  /*8290*/  SHF.L.U32 R36, R53, 0x17, RZ ;  /* 0x0000001735247819 */ /* 0x010fe400000006ff */
[----:B------:R-:W-:Y:S01]  /*82a0*/  SHF.L.U32 R53, R62, 0x17, RZ ;  /* 0x000000173e357819 */ /* 0x000fe200000006ff */
[C---:B------:R-:W-:Y:S01]  /*82b0*/  FADD R38, R43.reuse, -12583039 ;  /* 0xcb40007f2b267421 */ /* 0x040fe20000000000 */
[----:B------:R-:W-:Y:S03]  /*82c0*/  SHF.L.U32 R43, R43, 0x17, RZ ;  /* 0x000000172b2b7819 */ /* 0x000fe600000006ff */
[C---:B------:R-:W-:Y:S04]  /*82d0*/  FFMA R38, R25.reuse, -1.4426950216293334961, -R38 ;  /* 0xbfb8aa3b19267823 */ /* 0x040fe80000000826 */
[----:B------:R-:W-:Y:S01]  /*82e0*/  FFMA R38, R25, -1.925963033500011079e-08, R38 ;  /* 0xb2a5706019267823 */ /* 0x000fe20000000026 */
[-C--:B------:R-:W-:Y:S01]  /*82f0*/  FFMA.SAT R39, R26, -R85.reuse, 0.5 ;  /* 0x3f0000001a277423 */ /* 0x080fe20000002855 */
[----:B-----5:R-:W-:Y:S03]  /*8300*/  SHF.L.U32 R37, R55, 0x17, RZ ;  /* 0x0000001737257819 */ /* 0x020fe600000006ff */
[-C--:B------:R-:W-:Y:S01]  /*8310*/  FFMA.RM R44, R39, R54.reuse, 12582913 ;  /* 0x4b400001272c7423 */ /* 0x080fe20000004036 */
[----:B------:R4:W5:Y:S03]  /*8320*/  MUFU.EX2 R113, R38 ;  /* 0x0000002600717308 */ /* 0x0009660000000800 */
[----:B------:R-:W-:Y:S04]  /*8330*/  FADD R39, R44, -12583039 ;  /* 0xcb40007f2c277421 */ /* 0x000fe80000000000 */
[C---:B------:R-:W-:Y:S04]  /*8340*/  FFMA R39, R26.reuse, -1.4426950216293334961, -R39 ;  /* 0xbfb8aa3b1a277823 */ /* 0x040fe80000000827 */
[----:B------:R-:W-:Y:S01]  /*8350*/  FFMA R39, R26, -1.925963033500011079e-08, R39 ;  /* 0xb2a570601a277823 */ /* 0x000fe20000000027 */
[-C--:B------:R-:W-:Y:S04]  /*8360*/  FFMA.SAT R40, R31, -R85.reuse, 0.5 ;  /* 0x3f0000001f287423 */ /* 0x080fe80000002855 */
[-C--:B------:R-:W-:Y:S04]  /*8370*/  FFMA.RM R45, R40, R54.reuse, 12582913 ;  /* 0x4b400001282d7423 */ /* 0x080fe80000004036 */
        /* <DEDUP_REMOVED lines=18> */
[C---:B------:R-:W-:Y:S04]  /*84a0*/  FFMA.SAT R34, R35.reuse, -R85, 0.5 ;  /* 0x3f00000023227423 */ /* 0x040fe80000002855 */
[----:B------:R-:W-:Y:S04]  /*84b0*/  FFMA.RM R34, R34, R54, 12582913 ;  /* 0x4b40000122227423 */ /* 0x000fe80000004036 */
[C---:B------:R-:W-:Y:S01]  /*84c0*/  FADD R33, R34.reuse, -12583039 ;  /* 0xcb40007f22217421 */ /* 0x040fe20000000000 */
[----:B------:R-:W-:Y:S03]  /*84d0*/  SHF.L.U32 R34, R34, 0x17, RZ ;  /* 0x0000001722227819 */ /* 0x000fe600000006ff */
[C---:B------:R-:W-:Y:S04]  /*84e0*/  FFMA R33, R35.reuse, -1.4426950216293334961, -R33 ;  /* 0xbfb8aa3b23217823 */ /* 0x040fe80000000821 */
[----:B------:R-:W-:Y:S01]  /*84f0*/  FFMA R33, R35, -1.925963033500011079e-08, R33 ;  /* 0xb2a5706023217823 */ /* 0x000fe20000000021 */
[----:B------:R-:W-:Y:S01]  /*8500*/  FFMA R36, R86, R36, 1 ;  /* 0x3f80000056247423 */ /* 0x000fe20000000024 */
[----:B------:R-:W-:Y:S01]  /*8510*/  FFMA R89, R87, R37, 1 ;  /* 0x3f80000057597423 */ /* 0x000fe20000000025 */
[----:B------:R-:W-:Y:S01]  /*8520*/  FFMA R88, R88, R49, 1 ;  /* 0x3f80000058587423 */ /* 0x000fe20000000031 */
[----:B------:R-:W-:Y:S01]  /*8530*/  SHF.L.U32 R49, R59, 0x17, RZ ;  /* 0x000000173b317819 */ /* 0x000fe200000006ff */
[----:B------:R-:W-:Y:S01]  /*8540*/  FFMA R37, R91, R50, 1 ;  /* 0x3f8000005b257423 */ /* 0x000fe20000000032 */
[----:B------:R-:W-:Y:S01]  /*8550*/  SHF.L.U32 R50, R60, 0x17, RZ ;  /* 0x000000173c327819 */ /* 0x000fe200000006ff */
[----:B----4-:R-:W-:Y:S01]  /*8560*/  FFMA R38, R92, R51, 1 ;  /* 0x3f8000005c267423 */ /* 0x010fe20000000033 */
[----:B------:R4:W5:Y:S01]  /*8570*/  MUFU.EX2 R60, R39 ;  /* 0x00000027003c7308 */ /* 0x0009620000000800 */
[----:B------:R-:W-:Y:S09]  /*8580*/  SHF.L.U32 R51, R61, 0x17, RZ ;  /* 0x000000173d337819 */ /* 0x000ff200000006ff */
[----:B------:R2:W5:Y:S01]  /*8590*/  MUFU.EX2 R61, R40 ;  /* 0x00000028003d7308 */ /* 0x0005620000000800 */
[----:B----4-:R-:W-:Y:S01]  /*85a0*/  FFMA R39, R93, R49, 1 ;  /* 0x3f8000005d277423 */ /* 0x010fe20000000031 */
[----:B------:R-:W-:Y:S01]  /*85b0*/  SHF.L.U32 R49, R63, 0x17, RZ ;  /* 0x000000173f317819 */ /* 0x000fe200000006ff */
[----:B------:R-:W-:Y:S01]  /*85c0*/  FFMA R87, R94, R50, 1 ;  /* 0x3f8000005e577423 */ /* 0x000fe20000000032 */
[----:B------:R-:W-:Y:S06]  /*85d0*/  SHF.L.U32 R50, R64, 0x17, RZ ;  /* 0x0000001740327819 */ /* 0x000fec00000006ff */
[----:B------:R4:W5:Y:S01]  /*85e0*/  MUFU.EX2 R63, R41 ;  /* 0x00000029003f7308 */ /* 0x0009620000000800 */
[----:B------:R-:W-:Y:S01]  /*85f0*/  FFMA R54, R95, R51, 1 ;  /* 0x3f8000005f367423 */ /* 0x000fe20000000033 */
[----:B------:R-:W-:Y:S01]  /*8600*/  SHF.L.U32 R51, R71, 0x17, RZ ;  /* 0x0000001747337819 */ /* 0x000fe200000006ff */
[----:B------:R-:W-:Y:S01]  /*8610*/  FFMA R53, R96, R53, 1 ;  /* 0x3f80000060357423 */ /* 0x000fe20000000035 */
[----:B--2---:R-:W-:Y:S01]  /*8620*/  SHF.L.U32 R40, R72, 0x17, RZ ;  /* 0x0000001748287819 */ /* 0x004fe200000006ff */
[----:B------:R-:W-:Y:S01]  /*8630*/  FFMA R86, R97, R49, 1 ;  /* 0x3f80000061567423 */ /* 0x000fe20000000031 */
[----:B------:R-:W-:Y:S01]  /*8640*/  SHF.L.U32 R49, R74, 0x17, RZ ;  /* 0x000000174a317819 */ /* 0x000fe200000006ff */
[----:B------:R-:W-:Y:S01]  /*8650*/  FFMA R85, R98, R50, 1 ;  /* 0x3f80000062557423 */ /* 0x000fe20000000032 */
[----:B------:R-:W-:Y:S02]  /*8660*/  SHF.L.U32 R50, R73, 0x17, RZ ;  /* 0x0000001749327819 */ /* 0x000fe400000006ff */
[----:B------:R2:W5:Y:S01]  /*8670*/  MUFU.EX2 R64, R42 ;  /* 0x0000002a00407308 */ /* 0x0005620000000800 */
[----:B------:R-:W-:Y:S01]  /*8680*/  FFMA R73, R99, R51, 1 ;  /* 0x3f80000063497423 */ /* 0x000fe20000000033 */
[----:B------:R-:W-:Y:S01]  /*8690*/  SHF.L.U32 R51, R77, 0x17, RZ ;  /* 0x000000174d337819 */ /* 0x000fe200000006ff */
[----:B------:R-:W-:Y:S01]  /*86a0*/  FFMA R62, R100, R40, 1 ;  /* 0x3f800000643e7423 */ /* 0x000fe20000000028 */
[----:B------:R-:W-:Y:S01]  /*86b0*/  SHF.L.U32 R40, R75, 0x17, RZ ;  /* 0x000000174b287819 */ /* 0x000fe200000006ff */
[----:B------:R-:W-:Y:S01]  /*86c0*/  FFMA R50, R101, R50, 1 ;  /* 0x3f80000065327423 */ /* 0x000fe20000000032 */
[----:B------:R-:W-:Y:S01]  /*86d0*/  FFMA R49, R102, R49, 1 ;  /* 0x3f80000066317423 */ /* 0x000fe20000000031 */
[----:B----4-:R-:W-:Y:S02]  /*86e0*/  SHF.L.U32 R41, R76, 0x17, RZ ;  /* 0x000000174c297819 */ /* 0x010fe400000006ff */
[----:B------:R-:W-:Y:S01]  /*86f0*/  FFMA R77, R103, R40, 1 ;  /* 0x3f800000674d7423 */ /* 0x000fe20000000028 */
[----:B------:R-:W-:Y:S01]  /*8700*/  SHF.L.U32 R40, R79, 0x17, RZ ;  /* 0x000000174f287819 */ /* 0x000fe200000006ff */
[----:B------:R4:W5:Y:S01]  /*8710*/  MUFU.EX2 R71, R32 ;  /* 0x0000002000477308 */ /* 0x0009620000000800 */
[----:B------:R-:W-:Y:S01]  /*8720*/  FFMA R58, R104, R41, 1 ;  /* 0x3f800000683a7423 */ /* 0x000fe20000000029 */
[----:B------:R-:W-:Y:S01]  /*8730*/  SHF.L.U32 R41, R80, 0x17, RZ ;  /* 0x0000001750297819 */ /* 0x000fe200000006ff */
[----:B------:R-:W-:Y:S01]  /*8740*/  FFMA R51, R105, R51, 1 ;  /* 0x3f80000069337423 */ /* 0x000fe20000000033 */
[----:B------:R-:W-:Y:S01]  /*8750*/  FFMA R52, R106, R52, 1 ;  /* 0x3f8000006a347423 */ /* 0x000fe20000000034 */
[----:B--2---:R-:W-:Y:S01]  /*8760*/  SHF.L.U32 R42, R81, 0x17, RZ ;  /* 0x00000017512a7819 */ /* 0x004fe200000006ff */
[----:B------:R-:W-:Y:S01]  /*8770*/  FFMA R76, R107, R40, 1 ;  /* 0x3f8000006b4c7423 */ /* 0x000fe20000000028 */
[----:B------:R-:W-:Y:S01]  /*8780*/  SHF.L.U32 R40, R84, 0x17, RZ ;  /* 0x0000001754287819 */ /* 0x000fe200000006ff */
[----:B---3--:R-:W-:Y:S01]  /*8790*/  FFMA R57, R108, R41, 1 ;  /* 0x3f8000006c397423 */ /* 0x008fe20000000029 */
[----:B------:R-:W-:Y:S01]  /*87a0*/  SHF.L.U32 R41, R45, 0x17, RZ ;  /* 0x000000172d297819 */ /* 0x000fe200000006ff */
[----:B-1----:R-:W-:Y:S01]  /*87b0*/  FFMA R55, R109, R42, 1 ;  /* 0x3f8000006d377423 */ /* 0x002fe2000000002a */
[----:B------:R-:W-:Y:S01]  /*87c0*/  FFMA R56, R110, R56, 1 ;  /* 0x3f8000006e387423 */ /* 0x000fe20000000038 */
[----:B------:R1:W2:Y:S01]  /*87d0*/  MUFU.EX2 R42, R33 ;  /* 0x00000021002a7308 */ /* 0x0002a20000000800 */
[----:B----4-:R-:W-:Y:S05]  /*87e0*/  SHF.L.U32 R32, R83, 0x17, RZ ;  /* 0x0000001753207819 */ /* 0x010fea00000006ff */
[----:B------:R-:W-:Y:S01]  /*87f0*/  FFMA R78, R111, R32, 1 ;  /* 0x3f8000006f4e7423 */ /* 0x000fe20000000020 */
[----:B------:R-:W-:Y:S01]  /*8800*/  SHF.L.U32 R32, R46, 0x17, RZ ;  /* 0x000000172e207819 */ /* 0x000fe200000006ff */
[----:B------:R-:W-:Y:S01]  /*8810*/  FFMA R75, R112, R40, 1 ;  /* 0x3f800000704b7423 */ /* 0x000fe20000000028 */
[----:B------:R-:W-:Y:S01]  /*8820*/  SHF.L.U32 R40, R48, 0x17, RZ ;  /* 0x0000001730287819 */ /* 0x000fe200000006ff */
[----:B-----5:R-:W-:Y:S01]  /*8830*/  FFMA R59, R113, R43, 1 ;  /* 0x3f800000713b7423 */ /* 0x020fe2000000002b */
[----:B-1----:R-:W-:Y:S05]  /*8840*/  SHF.L.U32 R33, R44, 0x17, RZ ;  /* 0x000000172c217819 */ /* 0x002fea00000006ff */
[----:B------:R-:W-:Y:S01]  /*8850*/  FFMA R60, R60, R33, 1 ;  /* 0x3f8000003c3c7423 */ /* 0x000fe20000000021 */
[----:B------:R-:W-:Y:S01]  /*8860*/  SHF.L.U32 R33, R47, 0x17, RZ ;  /* 0x000000172f217819 */ /* 0x000fe200000006ff */
[----:B------:R-:W-:Y:S01]  /*8870*/  FFMA R61, R61, R41, 1 ;  /* 0x3f8000003d3d7423 */ /* 0x000fe20000000029 */
[----:B------:R-:W-:Y:S01]  /*8880*/  IADD3 R41, PT, PT, R36, 0x1800000, RZ ;  /* 0x0180000024297810 */ /* 0x000fe20007ffe0ff */
[----:B------:R-:W-:Y:S02]  /*8890*/  FFMA R74, R63, R32, 1 ;  /* 0x3f8000003f4a7423 */ /* 0x000fe40000000020 */
[----:B------:R-:W-:Y:S01]  /*88a0*/  FFMA R63, R64, R33, 1 ;  /* 0x3f800000403f7423 */ /* 0x000fe20000000021 */
[----:B------:R-:W-:Y:S01]  /*88b0*/  LOP3.LUT R41, R41, 0x7f800000, RZ, 0xc0, !PT ;  /* 0x7f80000029297812 */ /* 0x000fe200078ec0ff */
[----:B------:R-:W-:Y:S01]  /*88c0*/  FFMA R72, R71, R40, 1 ;  /* 0x3f80000047487423 */ /* 0x000fe20000000028 */
[----:B--2---:R-:W-:Y:S02]  /*88d0*/  FFMA R71, R42, R34, 1 ;  /* 0x3f8000002a477423 */ /* 0x004fe40000000022 */
[----:B------:R-:W-:Y:S11]  /*88e0*/  ISETP.GT.U32.AND P0, PT, R41, 0x1ffffff, PT ;  /* 0x01ffffff2900780c */ /* 0x000ff60003f04070 */
[----:B------:R-:W-:Y:S02]  /*88f0*/  @!UPT UIADD3 URZ, UPT, UPT, URZ, URZ, URZ ;  /* 0x000000fffffff290 */ /* 0x000fe4000fffe0ff */
[----:B------:R-:W-:Y:S05]  /*8900*/  @P0 BRA `(.L_x_140) ;  /* 0x0000000000140947 */ /* 0x000fea0003800000 */
[----:B------:R-:W-:Y:S02]  /*8910*/  MOV R82, R36 ;  /* 0x0000002400527202 */ /* 0x000fe40000000f00 */
[----:B------:R-:W-:Y:S02]  /*8920*/  MOV R81, 0x8940 ;  /* 0x0000894000517802 */ /* 0x000fe40000000f00 */
[----:B------:R-:W-:Y:S05]  /*8930*/  CALL.REL.NOINC `($__internal_3_$__cuda_sm20_rcp_rn_f32_slowpath) ;  /* 0x0000003800ac7944 */ /* 0x000fea0003c00000 */
[----:B------:R-:W-:Y:S01]  /*8940*/  MOV R32, R64 ;  /* 0x0000004000207202 */ /* 0x000fe20000000f00 */
[----:B------:R-:W-:Y:S05]  /*8950*/  BRA `(.L_x_141) ;  /* 0x0000000000107947 */ /* 0x000fea0003800000 */
.L_x_140:
[----:B------:R-:W1:Y:S02]  /*8960*/  MUFU.RCP R32, R36 ;  /* 0x0000002400207308 */ /* 0x000e640000001000 */
[----:B-1----:R-:W-:Y:S04]  /*8970*/  FFMA R33, R36, R32, -1 ;  /* 0xbf80000024217423 */ /* 0x002fe80000000020 */
[----:B------:R-:W-:Y:S04]  /*8980*/  FADD.FTZ R33, -R33, -RZ ;  /* 0x800000ff21217221 */ /* 0x000fe80000010100 */
[----:B------:R-:W-:Y:S07]  /*8990*/  FFMA R32, R32, R33, R32 ;  /* 0x0000002120207223 */ /* 0x000fee0000000020 */
.L_x_141:
[----:B------:R-:W-:Y:S05]  /*89a0*/  BSYNC.RECONVERGENT B1 ;  /* 0x0000000000017941 */ /* 0x000fea0003800200 */
.L_x_139:
[----:B------:R-:W-:Y:S01]  /*89b0*/  VIADD R33, R89, 0x1800000 ;  /* 0x0180000059217836 */ /* 0x000fe20000000000 */
[----:B------:R-:W-:Y:S04]  /*89c0*/  BSSY.RECONVERGENT B1, `(.L_x_142) ;  /* 0x000000e000017945 */ /* 0x000fe80003800200 */
[----:B------:R-:W-:Y:S04]  /*89d0*/  LOP3.LUT R33, R33, 0x7f800000, RZ, 0xc0, !PT ;  /* 0x7f80000021217812 */ /* 0x000fe800078ec0ff */
        /* <DEDUP_REMOVED lines=8> */
.L_x_143:
[----:B------:R-:W1:Y:S02]  /*8a60*/  MUFU.RCP R33, R89 ;  /* 0x0000005900217308 */ /* 0x000e640000001000 */
[----:B-1----:R-:W-:Y:S04]  /*8a70*/  FFMA R34, R89, R33, -1 ;  /* 0xbf80000059227423 */ /* 0x002fe80000000021 */
[----:B------:R-:W-:Y:S04]  /*8a80*/  FADD.FTZ R34, -R34, -RZ ;  /* 0x800000ff22227221 */ /* 0x000fe80000010100 */
[----:B------:R-:W-:Y:S07]  /*8a90*/  FFMA R33, R33, R34, R33 ;  /* 0x0000002221217223 */ /* 0x000fee0000000021 */
.L_x_144:
[----:B------:R-:W-:Y:S05]  /*8aa0*/  BSYNC.RECONVERGENT B1 ;  /* 0x0000000000017941 */ /* 0x000fea0003800200 */
.L_x_142:
        /* <DEDUP_REMOVED lines=11> */
.L_x_146:
[----:B------:R-:W1:Y:S02]  /*8b60*/  MUFU.RCP R34, R88 ;  /* 0x0000005800227308 */ /* 0x000e640000001000 */
[----:B-1----:R-:W-:Y:S04]  /*8b70*/  FFMA R36, R88, R34, -1 ;  /* 0xbf80000058247423 */ /* 0x002fe80000000022 */
[----:B------:R-:W-:Y:S04]  /*8b80*/  FADD.FTZ R36, -R36, -RZ ;  /* 0x800000ff24247221 */ /* 0x000fe80000010100 */
[----:B------:R-:W-:Y:S07]  /*8b90*/  FFMA R34, R34, R36, R34 ;  /* 0x0000002422227223 */ /* 0x000fee0000000022 */
.L_x_147:
[----:B------:R-:W-:Y:S05]  /*8ba0*/  BSYNC.RECONVERGENT B1 ;  /* 0x0000000000017941 */ /* 0x000fea0003800200 */
.L_x_145:
        /* <DEDUP_REMOVED lines=11> */
.L_x_149:
[----:B------:R-:W1:Y:S02]  /*8c60*/  MUFU.RCP R36, R37 ;  /* 0x0000002500247308 */ /* 0x000e640000001000 */
[----:B-1----:R-:W-:Y:S04]  /*8c70*/  FFMA R37, R37, R36, -1 ;  /* 0xbf80000025257423 */ /* 0x002fe80000000024 */
[----:B------:R-:W-:Y:S04]  /*8c80*/  FADD.FTZ R37, -R37, -RZ ;  /* 0x800000ff25257221 */ /* 0x000fe80000010100 */
[----:B------:R-:W-:Y:S07]  /*8c90*/  FFMA R36, R36, R37, R36 ;  /* 0x0000002524247223 */ /* 0x000fee0000000024 */
.L_x_150:
[----:B------:R-:W-:Y:S05]  /*8ca0*/  BSYNC.RECONVERGENT B1 ;  /* 0x0000000000017941 */ /* 0x000fea0003800200 */
.L_x_148:
        /* <DEDUP_REMOVED lines=11> */
.L_x_152:
[----:B------:R-:W1:Y:S02]  /*8d60*/  MUFU.RCP R37, R38 ;  /* 0x0000002600257308 */ /* 0x000e640000001000 */
[----:B-1----:R-:W-:Y:S04]  /*8d70*/  FFMA R38, R38, R37, -1 ;  /* 0xbf80000026267423 */ /* 0x002fe80000000025 */
[----:B------:R-:W-:Y:S04]  /*8d80*/  FADD.FTZ R38, -R38, -RZ ;  /* 0x800000ff26267221 */ /* 0x000fe80000010100 */
[----:B------:R-:W-:Y:S07]  /*8d90*/  FFMA R37, R37, R38, R37 ;  /* 0x0000002625257223 */ /* 0x000fee0000000025 */
.L_x_153:
[----:B------:R-:W-:Y:S05]  /*8da0*/  BSYNC.RECONVERGENT B1 ;  /* 0x0000000000017941 */ /* 0x000fea0003800200 */
.L_x_151:
        /* <DEDUP_REMOVED lines=11> */
.L_x_155:
[----:B------:R-:W1:Y:S02]  /*8e60*/  MUFU.RCP R38, R39 ;  /* 0x0000002700267308 */ /* 0x000e640000001000 */
[----:B-1----:R-:W-:Y:S04]  /*8e70*/  FFMA R39, R39, R38, -1 ;  /* 0xbf80000027277423 */ /* 0x002fe80000000026 */
[----:B------:R-:W-:Y:S04]  /*8e80*/  FADD.FTZ R39, -R39, -RZ ;  /* 0x800000ff27277221 */ /* 0x000fe80000010100 */
[----:B------:R-:W-:Y:S07]  /*8e90*/  FFMA R38, R38, R39, R38 ;  /* 0x0000002726267223 */ /* 0x000fee0000000026 */
.L_x_156:
[----:B------:R-:W-:Y:S05]  /*8ea0*/  BSYNC.RECONVERGENT B1 ;  /* 0x0000000000017941 */ /* 0x000fea0003800200 */
.L_x_154:
        /* <DEDUP_REMOVED lines=11> */
.L_x_158:
[----:B------:R-:W1:Y:S02]  /*8f60*/  MUFU.RCP R39, R87 ;  /* 0x0000005700277308 */ /* 0x000e640000001000 */
[----:B-1----:R-:W-:Y:S04]  /*8f70*/  FFMA R40, R87, R39, -1 ;  /* 0xbf80000057287423 */ /* 0x002fe80000000027 */
[----:B------:R-:W-:Y:S04]  /*8f80*/  FADD.FTZ R40, -R40, -RZ ;  /* 0x800000ff28287221 */ /* 0x000fe80000010100 */
[----:B------:R-:W-:Y:S07]  /*8f90*/  FFMA R39, R39, R40, R39 ;  /* 0x0000002827277223 */ /* 0x000fee0000000027 */
.L_x_159:
[----:B------:R-:W-:Y:S05]  /*8fa0*/  BSYNC.RECONVERGENT B1 ;  /* 0x0000000000017941 */ /* 0x000fea0003800200 */
.L_x_157:
        /* <DEDUP_REMOVED lines=11> */
.L_x_161:
[----:B------:R-:W1:Y:S02]  /*9060*/  MUFU.RCP R40, R54 ;  /* 0x0000003600287308 */ /* 0x000e640000001000 */
[----:B-1----:R-:W-:Y:S04]  /*9070*/  FFMA R41, R54, R40, -1 ;  /* 0xbf80000036297423 */ /* 0x002fe80000000028 */
[----:B------:R-:W-:Y:S04]  /*9080*/  FADD.FTZ R41, -R41, -RZ ;  /* 0x800000ff29297221 */ /* 0x000fe80000010100 */
[----:B------:R-:W-:Y:S07]  /*9090*/  FFMA R40, R40, R41, R40 ;  /* 0x0000002928287223 */ /* 0x000fee0000000028 */
.L_x_162:
[----:B------:R-:W-:Y:S05]  /*90a0*/  BSYNC.RECONVERGENT B1 ;  /* 0x0000000000017941 */ /* 0x000fea0003800200 */
.L_x_160:
        /* <DEDUP_REMOVED lines=11> */
.L_x_164:
[----:B------:R-:W1:Y:S02]  /*9160*/  MUFU.RCP R41, R53 ;  /* 0x0000003500297308 */ /* 0x000e640000001000 */
[----:B-1----:R-:W-:Y:S04]  /*9170*/  FFMA R42, R53, R41, -1 ;  /* 0xbf800000352a7423 */ /* 0x002fe80000000029 */
[----:B------:R-:W-:Y:S04]  /*9180*/  FADD.FTZ R42, -R42, -RZ ;  /* 0x800000ff2a2a7221 */ /* 0x000fe80000010100 */
[----:B------:R-:W-:Y:S07]  /*9190*/  FFMA R41, R41, R42, R41 ;  /* 0x0000002a29297223 */ /* 0x000fee0000000029 */
.L_x_165:
[----:B------:R-:W-:Y:S05]  /*91a0*/  BSYNC.RECONVERGENT B1 ;  /* 0x0000000000017941 */ /* 0x000fea0003800200 */
.L_x_163:
        /* <DEDUP_REMOVED lines=11> */
.L_x_167:
[----:B------:R-:W1:Y:S02]  /*9260*/  MUFU.RCP R42, R86 ;  /* 0x00000056002a7308 */ /* 0x000e640000001000 */
[----:B-1----:R-:W-:Y:S04]  /*9270*/  FFMA R43, R86, R42, -1 ;  /* 0xbf800000562b7423 */ /* 0x002fe8000000002a */
[----:B------:R-:W-:Y:S04]  /*9280*/  FADD.FTZ R43, -R43, -RZ ;  /* 0x800000ff2b2b7221 */ /* 0x000fe80000010100 */
[----:B------:R-:W-:Y:S07]  /*9290*/  FFMA R42, R42, R43, R42 ;  /* 0x0000002b2a2a7223 */ /* 0x000fee000000002a */
.L_x_168:
[----:B------:R-:W-:Y:S05]  /*92a0*/  BSYNC.RECONVERGENT B1 ;  /* 0x0000000000017941 */ /* 0x000fea0003800200 */
.L_x_166:
        /* <DEDUP_REMOVED lines=11> */
.L_x_170:
[----:B------:R-:W1:Y:S02]  /*9360*/  MUFU.RCP R43, R85 ;  /* 0x00000055002b7308 */ /* 0x000e640000001000 */
[----:B-1----:R-:W-:Y:S04]  /*9370*/  FFMA R44, R85, R43, -1 ;  /* 0xbf800000552c7423 */ /* 0x002fe8000000002b */
[----:B------:R-:W-:Y:S04]  /*9380*/  FADD.FTZ R44, -R44, -RZ ;  /* 0x800000ff2c2c7221 */ /* 0x000fe80000010100 */
[----:B------:R-:W-:Y:S07]  /*9390*/  FFMA R43, R43, R44, R43 ;  /* 0x0000002c2b2b7223 */ /* 0x000fee000000002b */
.L_x_171:
[----:B------:R-:W-:Y:S05]  /*93a0*/  BSYNC.RECONVERGENT B1 ;  /* 0x0000000000017941 */ /* 0x000fea0003800200 */
.L_x_169:
        /* <DEDUP_REMOVED lines=11> */
.L_x_173:
[----:B------:R-:W1:Y:S02]  /*9460*/  MUFU.RCP R44, R73 ;  /* 0x00000049002c7308 */ /* 0x000e640000001000 */
[----:B-1----:R-:W-:Y:S04]  /*9470*/  FFMA R45, R73, R44, -1 ;  /* 0xbf800000492d7423 */ /* 0x002fe8000000002c */
[----:B------:R-:W-:Y:S04]  /*9480*/  FADD.FTZ R45, -R45, -RZ ;  /* 0x800000ff2d2d7221 */ /* 0x000fe80000010100 */
[----:B------:R-:W-:Y:S07]  /*9490*/  FFMA R44, R44, R45, R44 ;  /* 0x0000002d2c2c7223 */ /* 0x000fee000000002c */
.L_x_174:
[----:B------:R-:W-:Y:S05]  /*94a0*/  BSYNC.RECONVERGENT B1 ;  /* 0x0000000000017941 */ /* 0x000fea0003800200 */
.L_x_172:
        /* <DEDUP_REMOVED lines=11> */
.L_x_176:
[----:B------:R-:W1:Y:S02]  /*9560*/  MUFU.RCP R45, R62 ;  /* 0x0000003e002d7308 */ /* 0x000e640000001000 */
[----:B-1----:R-:W-:Y:S04]  /*9570*/  FFMA R46, R62, R45, -1 ;  /* 0xbf8000003e2e7423 */ /* 0x002fe8000000002d */
[----:B------:R-:W-:Y:S04]  /*9580*/  FADD.FTZ R46, -R46, -RZ ;  /* 0x800000ff2e2e7221 */ /* 0x000fe80000010100 */
[----:B------:R-:W-:Y:S07]  /*9590*/  FFMA R45, R45, R46, R45 ;  /* 0x0000002e2d2d7223 */ /* 0x000fee000000002d */
.L_x_177:
[----:B------:R-:W-:Y:S05]  /*95a0*/  BSYNC.RECONVERGENT B1 ;  /* 0x0000000000017941 */ /* 0x000fea0003800200 */
.L_x_175:
        /* <DEDUP_REMOVED lines=11> */
.L_x_179:
[----:B------:R-:W1:Y:S02]  /*9660*/  MUFU.RCP R46, R50 ;  /* 0x00000032002e7308 */ /* 0x000e640000001000 */
[----:B-1----:R-:W-:Y:S04]  /*9670*/  FFMA R47, R50, R46, -1 ;  /* 0xbf800000322f7423 */ /* 0x002fe8000000002e */
[----:B------:R-:W-:Y:S04]  /*9680*/  FADD.FTZ R47, -R47, -RZ ;  /* 0x800000ff2f2f7221 */ /* 0x000fe80000010100 */
[----:B------:R-:W-:Y:S07]  /*9690*/  FFMA R46, R46, R47, R46 ;  /* 0x0000002f2e2e7223 */ /* 0x000fee000000002e */
.L_x_180:
[----:B------:R-:W-:Y:S05]  /*96a0*/  BSYNC.RECONVERGENT B1 ;  /* 0x0000000000017941 */ /* 0x000fea0003800200 */
.L_x_178:
        /* <DEDUP_REMOVED lines=11> */
.L_x_182:
[----:B------:R-:W1:Y:S02]  /*9760*/  MUFU.RCP R47, R49 ;  /* 0x00000031002f7308 */ /* 0x000e640000001000 */
[----:B-1----:R-:W-:Y:S04]  /*9770*/  FFMA R49, R49, R47, -1 ;  /* 0xbf80000031317423 */ /* 0x002fe8000000002f */
[----:B------:R-:W-:Y:S04]  /*9780*/  FADD.FTZ R49, -R49, -RZ ;  /* 0x800000ff31317221 */ /* 0x000fe80000010100 */
[----:B------:R-:W-:Y:S07]  /*9790*/  FFMA R47, R47, R49, R47 ;  /* 0x000000312f2f7223 */ /* 0x000fee000000002f */
.L_x_183:
[----:B------:R-:W-:Y:S05]  /*97a0*/  BSYNC.RECONVERGENT B1 ;  /* 0x0000000000017941 */ /* 0x000fea0003800200 */
.L_x_181:
        /* <DEDUP_REMOVED lines=11> */
.L_x_185:
[----:B------:R-:W1:Y:S02]  /*9860*/  MUFU.RCP R48, R77 ;  /* 0x0000004d00307308 */ /* 0x000e640000001000 */
[----:B-1----:R-:W-:Y:S04]  /*9870*/  FFMA R49, R77, R48, -1 ;  /* 0xbf8000004d317423 */ /* 0x002fe80000000030 */
[----:B------:R-:W-:Y:S04]  /*9880*/  FADD.FTZ R49, -R49, -RZ ;  /* 0x800000ff31317221 */ /* 0x000fe80000010100 */
[----:B------:R-:W-:Y:S07]  /*9890*/  FFMA R48, R48, R49, R48 ;  /* 0x0000003130307223 */ /* 0x000fee0000000030 */
.L_x_186:
[----:B------:R-:W-:Y:S05]  /*98a0*/  BSYNC.RECONVERGENT B1 ;  /* 0x0000000000017941 */ /* 0x000fea0003800200 */
.L_x_184:
        /* <DEDUP_REMOVED lines=11> */
.L_x_188:
[----:B------:R-:W1:Y:S02]  /*9960*/  MUFU.RCP R49, R58 ;  /* 0x0000003a00317308 */ /* 0x000e640000001000 */
[----:B-1----:R-:W-:Y:S04]  /*9970*/  FFMA R50, R58, R49, -1 ;  /* 0xbf8000003a327423 */ /* 0x002fe80000000031 */
[----:B------:R-:W-:Y:S04]  /*9980*/  FADD.FTZ R50, -R50, -RZ ;  /* 0x800000ff32327221 */ /* 0x000fe80000010100 */
[----:B------:R-:W-:Y:S07]  /*9990*/  FFMA R49, R49, R50, R49 ;  /* 0x0000003231317223 */ /* 0x000fee0000000031 */
.L_x_189:
[----:B------:R-:W-:Y:S05]  /*99a0*/  BSYNC.RECONVERGENT B1 ;  /* 0x0000000000017941 */ /* 0x000fea0003800200 */
.L_x_187:
        /* <DEDUP_REMOVED lines=11> */
.L_x_191:
[----:B------:R-:W1:Y:S02]  /*9a60*/  MUFU.RCP R50, R51 ;  /* 0x0000003300327308 */ /* 0x000e640000001000 */
[----:B-1----:R-:W-:Y:S04]  /*9a70*/  FFMA R51, R51, R50, -1 ;  /* 0xbf80000033337423 */ /* 0x002fe80000000032 */
[----:B------:R-:W-:Y:S04]  /*9a80*/  FADD.FTZ R51, -R51, -RZ ;  /* 0x800000ff33337221 */ /* 0x000fe80000010100 */
[----:B------:R-:W-:Y:S07]  /*9a90*/  FFMA R50, R50, R51, R50 ;  /* 0x0000003332327223 */ /* 0x000fee0000000032 */
.L_x_192:
[----:B------:R-:W-:Y:S05]  /*9aa0*/  BSYNC.RECONVERGENT B1 ;  /* 0x0000000000017941 */ /* 0x000fea0003800200 */
.L_x_190:
        /* <DEDUP_REMOVED lines=11> */
.L_x_194:
[----:B------:R-:W1:Y:S02]  /*9b60*/  MUFU.RCP R51, R52 ;  /* 0x0000003400337308 */ /* 0x000e640000001000 */
[----:B-1----:R-:W-:Y:S04]  /*9b70*/  FFMA R52, R52, R51, -1 ;  /* 0xbf80000034347423 */ /* 0x002fe80000000033 */
[----:B------:R-:W-:Y:S04]  /*9b80*/  FADD.FTZ R52, -R52, -RZ ;  /* 0x800000ff34347221 */ /* 0x000fe80000010100 */
[----:B------:R-:W-:Y:S07]  /*9b90*/  FFMA R51, R51, R52, R51 ;  /* 0x0000003433337223 */ /* 0x000fee0000000033 */
.L_x_195:
[----:B------:R-:W-:Y:S05]  /*9ba0*/  BSYNC.RECONVERGENT B1 ;  /* 0x0000000000017941 */ /* 0x000fea0003800200 */
.L_x_193:
        /* <DEDUP_REMOVED lines=11> */
.L_x_197:
[----:B------:R-:W1:Y:S02]  /*9c60*/  MUFU.RCP R52, R76 ;  /* 0x0000004c00347308 */ /* 0x000e640000001000 */
[----:B-1----:R-:W-:Y:S04]  /*9c70*/  FFMA R53, R76, R52, -1 ;  /* 0xbf8000004c357423 */ /* 0x002fe80000000034 */
[----:B------:R-:W-:Y:S04]  /*9c80*/  FADD.FTZ R53, -R53, -RZ ;  /* 0x800000ff35357221 */ /* 0x000fe80000010100 */
[----:B------:R-:W-:Y:S07]  /*9c90*/  FFMA R52, R52, R53, R52 ;  /* 0x0000003534347223 */ /* 0x000fee0000000034 */
.L_x_198:
[----:B------:R-:W-:Y:S05]  /*9ca0*/  BSYNC.RECONVERGENT B1 ;  /* 0x0000000000017941 */ /* 0x000fea0003800200 */
.L_x_196:
        /* <DEDUP_REMOVED lines=11> */
.L_x_200:
[----:B------:R-:W1:Y:S02]  /*9d60*/  MUFU.RCP R53, R57 ;  /* 0x0000003900357308 */ /* 0x000e640000001000 */
[----:B-1----:R-:W-:Y:S04]  /*9d70*/  FFMA R54, R57, R53, -1 ;  /* 0xbf80000039367423 */ /* 0x002fe80000000035 */
[----:B------:R-:W-:Y:S04]  /*9d80*/  FADD.FTZ R54, -R54, -RZ ;  /* 0x800000ff36367221 */ /* 0x000fe80000010100 */
[----:B------:R-:W-:Y:S07]  /*9d90*/  FFMA R53, R53, R54, R53 ;  /* 0x0000003635357223 */ /* 0x000fee0000000035 */
.L_x_201:
[----:B------:R-:W-:Y:S05]  /*9da0*/  BSYNC.RECONVERGENT B1 ;  /* 0x0000000000017941 */ /* 0x000fea0003800200 */
.L_x_199:
        /* <DEDUP_REMOVED lines=11> */
.L_x_203:
[----:B------:R-:W1:Y:S02]  /*9e60*/  MUFU.RCP R54, R55 ;  /* 0x0000003700367308 */ /* 0x000e640000001000 */
[----:B-1----:R-:W-:Y:S04]  /*9e70*/  FFMA R55, R55, R54, -1 ;  /* 0xbf80000037377423 */ /* 0x002fe80000000036 */
[----:B------:R-:W-:Y:S04]  /*9e80*/  FADD.FTZ R55, -R55, -RZ ;  /* 0x800000ff37377221 */ /* 0x000fe80000010100 */
[----:B------:R-:W-:Y:S07]  /*9e90*/  FFMA R54, R54, R55, R54 ;  /* 0x0000003736367223 */ /* 0x000fee0000000036 */
.L_x_204:
[----:B------:R-:W-:Y:S05]  /*9ea0*/  BSYNC.RECONVERGENT B1 ;  /* 0x0000000000017941 */ /* 0x000fea0003800200 */
.L_x_202:
        /* <DEDUP_REMOVED lines=11> */
.L_x_206:
[----:B------:R-:W1:Y:S02]  /*9f60*/  MUFU.RCP R55, R56 ;  /* 0x0000003800377308 */ /* 0x000e640000001000 */
[----:B-1----:R-:W-:Y:S04]  /*9f70*/  FFMA R56, R56, R55, -1 ;  /* 0xbf80000038387423 */ /* 0x002fe80000000037 */
[----:B------:R-:W-:Y:S04]  /*9f80*/  FADD.FTZ R56, -R56, -RZ ;  /* 0x800000ff38387221 */ /* 0x000fe80000010100 */
[----:B------:R-:W-:Y:S07]  /*9f90*/  FFMA R55, R55, R56, R55 ;  /* 0x0000003837377223 */ /* 0x000fee0000000037 */
.L_x_207:
[----:B------:R-:W-:Y:S05]  /*9fa0*/  BSYNC.RECONVERGENT B1 ;  /* 0x0000000000017941 */ /* 0x000fea0003800200 */
.L_x_205:
        /* <DEDUP_REMOVED lines=11> */
.L_x_209:
[----:B------:R-:W1:Y:S02]  /*a060*/  MUFU.RCP R56, R78 ;  /* 0x0000004e00387308 */ /* 0x000e640000001000 */
[----:B-1----:R-:W-:Y:S04]  /*a070*/  FFMA R57, R78, R56, -1 ;  /* 0xbf8000004e397423 */ /* 0x002fe80000000038 */
[----:B------:R-:W-:Y:S04]  /*a080*/  FADD.FTZ R57, -R57, -RZ ;  /* 0x800000ff39397221 */ /* 0x000fe80000010100 */
[----:B------:R-:W-:Y:S07]  /*a090*/  FFMA R56, R56, R57, R56 ;  /* 0x0000003938387223 */ /* 0x000fee0000000038 */
.L_x_210:
[----:B------:R-:W-:Y:S05]  /*a0a0*/  BSYNC.RECONVERGENT B1 ;  /* 0x0000000000017941 */ /* 0x000fea0003800200 */
.L_x_208:
        /* <DEDUP_REMOVED lines=11> */
.L_x_212:
[----:B------:R-:W1:Y:S02]  /*a160*/  MUFU.RCP R57, R75 ;  /* 0x0000004b00397308 */ /* 0x000e640000001000 */
[----:B-1----:R-:W-:Y:S04]  /*a170*/  FFMA R58, R75, R57, -1 ;  /* 0xbf8000004b3a7423 */ /* 0x002fe80000000039 */
[----:B------:R-:W-:Y:S04]  /*a180*/  FADD.FTZ R58, -R58, -RZ ;  /* 0x800000ff3a3a7221 */ /* 0x000fe80000010100 */
[----:B------:R-:W-:Y:S07]  /*a190*/  FFMA R57, R57, R58, R57 ;  /* 0x0000003a39397223 */ /* 0x000fee0000000039 */
.L_x_213:
[----:B------:R-:W-:Y:S05]  /*a1a0*/  BSYNC.RECONVERGENT B1 ;  /* 0x0000000000017941 */ /* 0x000fea0003800200 */
.L_x_211:
        /* <DEDUP_REMOVED lines=11> */
.L_x_215:
[----:B------:R-:W1:Y:S02]  /*a260*/  MUFU.RCP R58, R59 ;  /* 0x0000003b003a7308 */ /* 0x000e640000001000 */
[----:B-1----:R-:W-:Y:S04]  /*a270*/  FFMA R59, R59, R58, -1 ;  /* 0xbf8000003b3b7423 */ /* 0x002fe8000000003a */
[----:B------:R-:W-:Y:S04]  /*a280*/  FADD.FTZ R59, -R59, -RZ ;  /* 0x800000ff3b3b7221 */ /* 0x000fe80000010100 */
[----:B------:R-:W-:Y:S07]  /*a290*/  FFMA R58, R58, R59, R58 ;  /* 0x0000003b3a3a7223 */ /* 0x000fee000000003a */
.L_x_216:
[----:B------:R-:W-:Y:S05]  /*a2a0*/  BSYNC.RECONVERGENT B1 ;  /* 0x0000000000017941 */ /* 0x000fea0003800200 */
.L_x_214:
        /* <DEDUP_REMOVED lines=11> */
.L_x_218:
[----:B------:R-:W1:Y:S02]  /*a360*/  MUFU.RCP R59, R60 ;  /* 0x0000003c003b7308 */ /* 0x000e640000001000 */
[----:B-1----:R-:W-:Y:S04]  /*a370*/  FFMA R60, R60, R59, -1 ;  /* 0xbf8000003c3c7423 */ /* 0x002fe8000000003b */
[----:B------:R-:W-:Y:S04]  /*a380*/  FADD.FTZ R60, -R60, -RZ ;  /* 0x800000ff3c3c7221 */ /* 0x000fe80000010100 */
[----:B------:R-:W-:Y:S07]  /*a390*/  FFMA R59, R59, R60, R59 ;  /* 0x0000003c3b3b7223 */ /* 0x000fee000000003b */
.L_x_219:
[----:B------:R-:W-:Y:S05]  /*a3a0*/  BSYNC.RECONVERGENT B1 ;  /* 0x0000000000017941 */ /* 0x000fea0003800200 */
.L_x_217:
        /* <DEDUP_REMOVED lines=11> */
.L_x_221:
[----:B------:R-:W1:Y:S02]  /*a460*/  MUFU.RCP R60, R61 ;  /* 0x0000003d003c7308 */ /* 0x000e640000001000 */
[----:B-1----:R-:W-:Y:S04]  /*a470*/  FFMA R61, R61, R60, -1 ;  /* 0xbf8000003d3d7423 */ /* 0x002fe8000000003c */
[----:B------:R-:W-:Y:S04]  /*a480*/  FADD.FTZ R61, -R61, -RZ ;  /* 0x800000ff3d3d7221 */ /* 0x000fe80000010100 */
[----:B------:R-:W-:Y:S07]  /*a490*/  FFMA R60, R60, R61, R60 ;  /* 0x0000003d3c3c7223 */ /* 0x000fee000000003c */
.L_x_222:
[----:B------:R-:W-:Y:S05]  /*a4a0*/  BSYNC.RECONVERGENT B1 ;  /* 0x0000000000017941 */ /* 0x000fea0003800200 */
.L_x_220:
        /* <DEDUP_REMOVED lines=11> */
.L_x_224:
[----:B------:R-:W1:Y:S02]  /*a560*/  MUFU.RCP R61, R74 ;  /* 0x0000004a003d7308 */ /* 0x000e640000001000 */
[----:B-1----:R-:W-:Y:S04]  /*a570*/  FFMA R62, R74, R61, -1 ;  /* 0xbf8000004a3e7423 */ /* 0x002fe8000000003d */
[----:B------:R-:W-:Y:S04]  /*a580*/  FADD.FTZ R62, -R62, -RZ ;  /* 0x800000ff3e3e7221 */ /* 0x000fe80000010100 */
[----:B------:R-:W-:Y:S07]  /*a590*/  FFMA R61, R61, R62, R61 ;  /* 0x0000003e3d3d7223 */ /* 0x000fee000000003d */
.L_x_225:
[----:B------:R-:W-:Y:S05]  /*a5a0*/  BSYNC.RECONVERGENT B1 ;  /* 0x0000000000017941 */ /* 0x000fea0003800200 */
.L_x_223:
        /* <DEDUP_REMOVED lines=11> */
.L_x_227:
[----:B------:R-:W1:Y:S02]  /*a660*/  MUFU.RCP R62, R63 ;  /* 0x0000003f003e7308 */ /* 0x000e640000001000 */
[----:B-1----:R-:W-:Y:S04]  /*a670*/  FFMA R63, R63, R62, -1 ;  /* 0xbf8000003f3f7423 */ /* 0x002fe8000000003e */
[----:B------:R-:W-:Y:S04]  /*a680*/  FADD.FTZ R63, -R63, -RZ ;  /* 0x800000ff3f3f7221 */ /* 0x000fe80000010100 */
[----:B------:R-:W-:Y:S07]  /*a690*/  FFMA R62, R62, R63, R62 ;  /* 0x0000003f3e3e7223 */ /* 0x000fee000000003e */
.L_x_228:
[----:B------:R-:W-:Y:S05]  /*a6a0*/  BSYNC.RECONVERGENT B1 ;  /* 0x0000000000017941 */ /* 0x000fea0003800200 */
.L_x_226:
        /* <DEDUP_REMOVED lines=11> */
.L_x_230:
[----:B------:R-:W1:Y:S02]  /*a760*/  MUFU.RCP R63, R72 ;  /* 0x00000048003f7308 */ /* 0x000e640000001000 */
[----:B-1----:R-:W-:Y:S04]  /*a770*/  FFMA R64, R72, R63, -1 ;  /* 0xbf80000048407423 */ /* 0x002fe8000000003f */
[----:B------:R-:W-:Y:S04]  /*a780*/  FADD.FTZ R64, -R64, -RZ ;  /* 0x800000ff40407221 */ /* 0x000fe80000010100 */
[----:B------:R-:W-:Y:S07]  /*a790*/  FFMA R63, R63, R64, R63 ;  /* 0x000000403f3f7223 */ /* 0x000fee000000003f */
.L_x_231:
[----:B------:R-:W-:Y:S05]  /*a7a0*/  BSYNC.RECONVERGENT B1 ;  /* 0x0000000000017941 */ /* 0x000fea0003800200 */
.L_x_229:
        /* <DEDUP_REMOVED lines=9> */
[----:B------:R-:W-:Y:S05]  /*a840*/  BRA `(.L_x_234) ;  /* 0x0000000000107947 */ /* 0x000fea0003800000 */
.L_x_233:
[----:B------:R-:W1:Y:S02]  /*a850*/  MUFU.RCP R64, R71 ;  /* 0x0000004700407308 */ /* 0x000e640000001000 */
[----:B-1----:R-:W-:Y:S04]  /*a860*/  FFMA R71, R71, R64, -1 ;  /* 0xbf80000047477423 */ /* 0x002fe80000000040 */
[----:B------:R-:W-:Y:S04]  /*a870*/  FADD.FTZ R71, -R71, -RZ ;  /* 0x800000ff47477221 */ /* 0x000fe80000010100 */
[----:B------:R-:W-:Y:S07]  /*a880*/  FFMA R64, R64, R71, R64 ;  /* 0x0000004740407223 */ /* 0x000fee0000000040 */
.L_x_234:
[----:B------:R-:W-:Y:S05]  /*a890*/  BSYNC.RECONVERGENT B1 ;  /* 0x0000000000017941 */ /* 0x000fea0003800200 */
.L_x_232:
[----:B------:R-:W-:Y:S01]  /*a8a0*/  LOP3.LUT P0, RZ, R141, 0x80, RZ, 0xc0, !PT ;  /* 0x000000808dff7812 */ /* 0x000fe2000780c0ff */
[----:B------:R-:W-:Y:S01]  /*a8b0*/  USHF.L.U32 UR8, UR42, 0xc, URZ ;  /* 0x0000000c2a087899 */ /* 0x000fe200080006ff */
[----:B------:R-:W-:Y:S01]  /*a8c0*/  FMUL R34, R3, R34 ;  /* 0x0000002203227220 */ /* 0x000fe20000400000 */
        /* <DEDUP_REMOVED lines=8> */
[----:B------:R-:W-:Y:S01]  /*a950*/  LOP3.LUT R0, R140, UR8, RZ, 0xfc, !PT ;  /* 0x000000088c007c12 */ /* 0x000fe2000f8efcff */
[----:B------:R-:W-:Y:S01]  /*a960*/  FMUL R33, R2, R33 ;  /* 0x0000002102217220 */ /* 0x000fe20000400000 */
[----:B------:R-:W-:Y:S01]  /*a970*/  F2FP.SATFINITE.E4M3.F32.PACK_AB_MERGE_C R43, R44, R43, RZ ;  /* 0x0000002b2c2b723e */ /* 0x000fe200048070ff */
[----:B------:R-:W-:Y:S01]  /*a980*/  FMUL R37, R4, R37 ;  /* 0x0000002504257220 */ /* 0x000fe20000400000 */
[----:B------:R-:W-:Y:S01]  /*a990*/  F2FP.SATFINITE.E4M3.F32.PACK_AB_MERGE_C R47, R48, R47, RZ ;  /* 0x0000002f302f723e */ /* 0x000fe200048070ff */
[----:B------:R-:W-:Y:S01]  /*a9a0*/  FMUL R38, R5, R38 ;  /* 0x0000002605267220 */ /* 0x000fe20000400000 */
[----:B------:R-:W-:Y:S01]  /*a9b0*/  IADD3 R2, PT, PT, R0, UR41, RZ ;  /* 0x0000002900027c10 */ /* 0x000fe2000fffe0ff */
[----:B------:R-:W-:Y:S01]  /*a9c0*/  FMUL R10, R8, R41 ;  /* 0x00000029080a7220 */ /* 0x000fe20000400000 */
[----:B------:R-:W-:Y:S01]  /*a9d0*/  F2FP.SATFINITE.E4M3.F32.PACK_AB_MERGE_C R8, R36, R34, RZ ;  /* 0x000000222408723e */ /* 0x000fe200048070ff */
[----:B------:R-:W-:Y:S01]  /*a9e0*/  FMUL R42, R9, R42 ;  /* 0x0000002a092a7220 */ /* 0x000fe20000400000 */
[----:B------:R-:W-:Y:S01]  /*a9f0*/  F2FP.SATFINITE.E4M3.F32.PACK_AB_MERGE_C R9, R40, R39, RZ ;  /* 0x000000272809723e */ /* 0x000fe200048070ff */
[----:B------:R-:W-:Y:S01]  /*aa00*/  FMUL R11, R12, R45 ;  /* 0x0000002d0c0b7220 */ /* 0x000fe20000400000 */
[----:B------:R-:W-:Y:S01]  /*aa10*/  F2FP.SATFINITE.E4M3.F32.PACK_AB_MERGE_C R8, R33, R32, R8 ;  /* 0x000000202108723e */ /* 0x000fe20004807008 */
[----:B------:R-:W-:Y:S01]  /*aa20*/  FMUL R46, R13, R46 ;  /* 0x0000002e0d2e7220 */ /* 0x000fe20000400000 */
[----:B------:R-:W-:Y:S01]  /*aa30*/  F2FP.SATFINITE.E4M3.F32.PACK_AB_MERGE_C R9, R38, R37, R9 ;  /* 0x000000252609723e */ /* 0x000fe20004807009 */
        /* <DEDUP_REMOVED lines=15> */
[----:B------:R1:W-:Y:S01]  /*ab30*/  STS.128 [R0+UR41+0x2300], R8 ;  /* 0x0023000800007988 */ /* 0x0003e20008000c29 */
[----:B------:R-:W-:Y:S01]  /*ab40*/  F2FP.SATFINITE.E4M3.F32.PACK_AB_MERGE_C R51, R52, R51, RZ ;  /* 0x000000333433723e */ /* 0x000fe200048070ff */
[----:B------:R-:W-:Y:S01]  /*ab50*/  FMUL R58, R25, R58 ;  /* 0x0000003a193a7220 */ /* 0x000fe20000400000 */
[----:B------:R-:W-:Y:S01]  /*ab60*/  F2FP.SATFINITE.E4M3.F32.PACK_AB_MERGE_C R55, R56, R55, RZ ;  /* 0x000000373837723e */ /* 0x000fe200048070ff */
[----:B------:R-:W-:Y:S01]  /*ab70*/  FMUL R7, R28, R61 ;  /* 0x0000003d1c077220 */ /* 0x000fe20000400000 */
[----:B------:R-:W-:Y:S01]  /*ab80*/  FMUL R62, R29, R62 ;  /* 0x0000003e1d3e7220 */ /* 0x000fe20000400000 */
[----:B------:R-:W-:Y:S01]  /*ab90*/  F2FP.SATFINITE.E4M3.F32.PACK_AB_MERGE_C R59, R60, R59, RZ ;  /* 0x0000003b3c3b723e */ /* 0x000fe200048070ff */
[----:B------:R-:W-:Y:S01]  /*aba0*/  BSSY.RECONVERGENT B0, `(.L_x_235) ;  /* 0x000002d000007945 */ /* 0x000fe20003800200 */
[----:B------:R-:W-:Y:S02]  /*abb0*/  F2FP.SATFINITE.E4M3.F32.PACK_AB_MERGE_C R63, R64, R63, RZ ;  /* 0x0000003f403f723e */ /* 0x000fe400048070ff */
[C---:B------:R-:W-:Y:S02]  /*abc0*/  IADD3 R3, PT, PT, R2.reuse, 0x2300, RZ ;  /* 0x0000230002037810 */ /* 0x040fe40007ffe0ff */
[----:B------:R-:W-:Y:S02]  /*abd0*/  IADD3 R2, PT, PT, R2, 0x2310, RZ ;  /* 0x0000231002027810 */ /* 0x000fe40007ffe0ff */
[----:B------:R-:W-:Y:S02]  /*abe0*/  F2FP.SATFINITE.E4M3.F32.PACK_AB_MERGE_C R4, R50, R4, R51 ;  /* 0x000000043204723e */ /* 0x000fe40004807033 */
[----:B------:R-:W-:Y:S02]  /*abf0*/  F2FP.SATFINITE.E4M3.F32.PACK_AB_MERGE_C R5, R54, R5, R55 ;  /* 0x000000053605723e */ /* 0x000fe40004807037 */
[----:B------:R-:W-:Y:S02]  /*ac00*/  F2FP.SATFINITE.E4M3.F32.PACK_AB_MERGE_C R6, R58, R6, R59 ;  /* 0x000000063a06723e */ /* 0x000fe4000480703b */
[----:B------:R-:W-:Y:S02]  /*ac10*/  F2FP.SATFINITE.E4M3.F32.PACK_AB_MERGE_C R7, R62, R7, R63 ;  /* 0x000000073e07723e */ /* 0x000fe4000480703f */
[----:B------:R-:W-:Y:S02]  /*ac20*/  @P0 IADD3 R2, PT, PT, R3, -0x10, RZ ;  /* 0xfffffff003020810 */ /* 0x000fe40007ffe0ff */
[----:B------:R-:W-:Y:S03]  /*ac30*/  ISETP.NE.AND P0, PT, R142, RZ, PT ;  /* 0x000000ff8e00720c */ /* 0x000fe60003f05270 */
[----:B------:R1:W-:Y:S01]  /*ac40*/  STS.128 [R2], R4 ;  /* 0x0000000402007388 */ /* 0x0003e20000000c00 */
[----:B------:R-:W-:Y:S01]  /*ac50*/  @!PT LDS RZ, [RZ] ;  /* 0x00000000fffff984 */ /* 0x000fe20000000800 */
[----:B------:R-:W-:Y:S01]  /*ac60*/  @!PT LDS RZ, [RZ] ;  /* 0x00000000fffff984 */ /* 0x000fe20000000800 */
[----:B------:R-:W-:Y:S01]  /*ac70*/  @!PT LDS RZ, [RZ] ;  /* 0x00000000fffff984 */ /* 0x000fe20000000800 */
[----:B------:R-:W-:Y:S01]  /*ac80*/  @!PT LDS RZ, [RZ] ;  /* 0x00000000fffff984 */ /* 0x000fe20000000800 */
[----:B------:R2:W-:Y:S07]  /*ac90*/  MEMBAR.ALL.CTA ;  /* 0x0000000000007992 */ /* 0x0005ee0000008000 */
[----:B--2---:R-:W2:Y:S02]  /*aca0*/  FENCE.VIEW.ASYNC.S ;  /* 0x00000000000073c6 */ /* 0x004ea40000000000 */
[----:B--2---:R-:W-:Y:S06]  /*acb0*/  BAR.SYNC.DEFER_BLOCKING 0x1, 0x80 ;  /* 0x0042000000007b1d */ /* 0x004fec0000010000 */
[----:B------:R-:W-:Y:S05]  /*acc0*/  @P0 BRA `(.L_x_236) ;  /* 0x0000000000680947 */ /* 0x000fea0003800000 */
[----:B------:R-:W-:Y:S01]  /*acd0*/  UIADD3 UR10, UP0, UPT, UR46, 0x680, URZ ;  /* 0x000006802e0a7890 */ /* 0x000fe2000ff1e0ff */
[----:B------:R-:W-:Y:S01]  /*ace0*/  R2UR UR6, R126 ;  /* 0x000000007e0672ca */ /* 0x000fe200000e0000 */
[----:B------:R-:W-:Y:S01]  /*acf0*/  UIADD3 UR9, UPT, UPT, UR41, UR8, URZ ;  /* 0x0000000829097290 */ /* 0x000fe2000fffe0ff */
[----:B-1----:R-:W-:Y:S01]  /*ad00*/  IMAD.IADD R0, R125, 0x1, R67 ;  /* 0x000000017d007824 */ /* 0x002fe200078e0243 */
[----:B------:R-:W-:Y:S01]  /*ad10*/  UIADD3.X UR11, UPT, UPT, URZ, UR47, URZ, UP0, !UPT ;  /* 0x0000002fff0b7290 */ /* 0x000fe200087fe4ff */
[----:B------:R-:W-:Y:S01]  /*ad20*/  PLOP3.LUT P0, PT, PT, PT, PT, 0x80, 0x8 ;  /* 0x000000000008781c */ /* 0x000fe20003f0f070 */
[----:B------:R-:W-:Y:S11]  /*ad30*/  UIADD3 UR4, UPT, UPT, UR9, 0x2300, URZ ;  /* 0x0000230009047890 */ /* 0x000ff6000fffe0ff */
[----:B------:R-:W-:Y:S01]  /*ad40*/  @!UPT UIADD3 URZ, UPT, UPT, URZ, URZ, URZ ;  /* 0x000000fffffff290 */ /* 0x000fe2000fffe0ff */
.L_x_237:
[----:B------:R-:W-:Y:S02]  /*ad50*/  PLOP3.LUT P1, PT, P1, P0, PT, 0xf2, 0x2f ;  /* 0x00000000002f781c */ /* 0x000fe40000f21e72 */
[----:B------:R-:W-:Y:S01]  /*ad60*/  @P0 R2UR P1, UR5, R0 ;  /* 0x00000000000502ca */ /* 0x000fe20000020000 */
[----:B------:R-:W-:Y:S07]  /*ad70*/  UMOV UR7, UR36 ;  /* 0x0000002400077c82 */ /* 0x000fee0008000000 */
[----:B------:R-:W-:Y:S05]  /*ad80*/  @P0 PLOP3.LUT P0, PT, P1, PT, PT, 0x80, 0x8 ;  /* 0x000000000008081c */ /* 0x000fea0000f0f070 */
[----:B------:R1:W-:Y:S08]  /*ad90*/  UTMASTG.3D [UR4], [UR10] ;  /* 0x000000040a0073b5 */ /* 0x0003f00008010000 */
[----:B-1----:R-:W-:Y:S05]  /*ada0*/  @P0 BRA.U.ANY `(.L_x_237) ;  /* 0xfffffffd00e80947 */ /* 0x002fea000393ffff */
[----:B------:R-:W-:Y:S01]  /*adb0*/  R2UR UR6, R126 ;  /* 0x000000007e0672ca */ /* 0x000fe200000e0000 */
[----:B------:R-:W-:Y:S01]  /*adc0*/  UIADD3 UR4, UPT, UPT, UR9, 0x2b00, URZ ;  /* 0x00002b0009047890 */ /* 0x000fe2000fffe0ff */
[----:B------:R-:W-:Y:S01]  /*add0*/  PLOP3.LUT P0, PT, PT, PT, PT, 0x80, 0x8 ;  /* 0x000000000008781c */ /* 0x000fe20003f0f070 */
[----:B------:R-:W-:Y:S11]  /*ade0*/  VIADD R0, R0, 0x40 ;  /* 0x0000004000007836 */ /* 0x000ff60000000000 */
[----:B------:R-:W-:Y:S01]  /*adf0*/  @!UPT UIADD3 URZ, UPT, UPT, URZ, URZ, URZ ;  /* 0x000000fffffff290 */ /* 0x000fe2000fffe0ff */
.L_x_238:
[----:B------:R-:W-:Y:S02]  /*ae00*/  PLOP3.LUT P1, PT, P1, P0, PT, 0xf2, 0x2f ;  /* 0x00000000002f781c */ /* 0x000fe40000f21e72 */
[----:B------:R-:W-:Y:S01]  /*ae10*/  @P0 R2UR P1, UR5, R0 ;  /* 0x00000000000502ca */ /* 0x000fe20000020000 */
[----:B------:R-:W-:Y:S07]  /*ae20*/  UMOV UR7, UR36 ;  /* 0x0000002400077c82 */ /* 0x000fee0008000000 */
[----:B------:R-:W-:Y:S05]  /*ae30*/  @P0 PLOP3.LUT P0, PT, P1, PT, PT, 0x80, 0x8 ;  /* 0x000000000008081c */ /* 0x000fea0000f0f070 */
[----:B------:R1:W-:Y:S08]  /*ae40*/  UTMASTG.3D [UR4], [UR10] ;  /* 0x000000040a0073b5 */ /* 0x0003f00008010000 */
[----:B-1----:R-:W-:Y:S05]  /*ae50*/  @P0 BRA.U.ANY `(.L_x_238) ;  /* 0xfffffffd00e80947 */ /* 0x002fea000393ffff */
[----:B------:R0:W-:Y:S02]  /*ae60*/  UTMACMDFLUSH ;  /* 0x00000000000079b7 */ /* 0x0001e40000000000 */
.L_x_236:
[----:B------:R-:W-:Y:S05]  /*ae70*/  BSYNC.RECONVERGENT B0 ;  /* 0x0000000000007941 */ /* 0x000fea0003800200 */
.L_x_235:
[----:B------:R-:W-:Y:S01]  /*ae80*/  UIADD3 UR42, UPT, UPT, UR42, 0x1, URZ ;  /* 0x000000012a2a7890 */ /* 0x000fe2000fffe0ff */
[----:B------:R-:W-:Y:S01]  /*ae90*/  ISETP.NE.AND P0, PT, R142, RZ, PT ;  /* 0x000000ff8e00720c */ /* 0x000fe20003f05270 */
[----:B------:R-:W-:Y:S02]  /*aea0*/  BSSY.RECONVERGENT B0, `(.L_x_239) ;  /* 0x0000005000007945 */ /* 0x000fe40003800200 */
[----:B------:R-:W-:Y:S04]  /*aeb0*/  UISETP.NE.AND UP0, UPT, UR42, 0x2, UPT ;  /* 0x000000022a00788c */ /* 0x000fe8000bf05270 */
[----:B------:R-:W-:Y:S06]  /*aec0*/  USEL UR42, UR42, URZ, UP0 ;  /* 0x000000ff2a2a7287 */ /* 0x000fec0008000000 */
[----:B------:R-:W-:Y:S05]  /*aed0*/  @P0 BRA `(.L_x_240) ;  /* 0x0000000000040947 */ /* 0x000fea0003800000 */
[----:B------:R-:W-:Y:S04]  /*aee0*/  DEPBAR.LE SB0, 0x1 ;  /* 0x000080400000791a */ /* 0x000fe80000000000 */
.L_x_240:
[----:B------:R-:W-:Y:S05]  /*aef0*/  BSYNC.RECONVERGENT B0 ;  /* 0x0000000000007941 */ /* 0x000fea0003800200 */
.L_x_239:
[----:B------:R-:W-:Y:S01]  /*af00*/  BAR.SYNC.DEFER_BLOCKING 0x1, 0x80 ;  /* 0x0042000000007b1d */ /* 0x000fe20000010000 */
[----:B------:R-:W-:Y:S01]  /*af10*/  ISETP.NE.AND P1, PT, R147, RZ, PT ;  /* 0x000000ff9300720c */ /* 0x000fe20003f25270 */
[----:B------:R-:W-:Y:S01]  /*af20*/  IMAD.MOV.U32 R67, RZ, RZ, 0x20 ;  /* 0x00000020ff437424 */ /* 0x000fe200078e00ff */
[----:B------:R-:W-:Y:S02]  /*af30*/  ISETP.NE.AND P0, PT, R149, RZ, PT ;  /* 0x000000ff9500720c */ /* 0x000fe40003f05270 */
[----:B------:R-:W-:Y:S02]  /*af40*/  ISETP.NE.AND P2, PT, R146, RZ, PT ;  /* 0x000000ff9200720c */ /* 0x000fe40003f45270 */
[----:B------:R-:W-:Y:S02]  /*af50*/  PLOP3.LUT P1, PT, P0, P1, PT, 0xf8, 0x8f ;  /* 0x00000000008f781c */ /* 0x000fe40000723f70 */
[----:B------:R-:W-:Y:S11]  /*af60*/  SEL R132, R132, 0x1, P0 ;  /* 0x0000000184847807 */ /* 0x000ff60000000000 */
[----:B-1----:R-:W-:Y:S02]  /*af70*/  @!P1 LEA R2, R137, UR41, 0x3 ;  /* 0x0000002989029c11 */ /* 0x002fe4000f8e18ff */
[----:B------:R-:W-:Y:S04]  /*af80*/  @!P1 SHF.L.U32 R0, R136, 0x1f, RZ ;  /* 0x0000001f88009819 */ /* 0x000fe800000006ff */
[----:B------:R-:W1:Y:S02]  /*af90*/  @!P1 SYNCS.PHASECHK.TRANS64.TRYWAIT P0, [R2+URZ+0x1a0], R0 ;  /* 0x0001a000020095a7 */ /* 0x000e6400080011ff */
[----:B-1----:R-:W-:Y:S02]  /*afa0*/  @!P1 SEL R132, RZ, 0x1, !P0 ;  /* 0x00000001ff849807 */ /* 0x002fe40004000000 */
[----:B------:R-:W-:Y:S02]  /*afb0*/  PLOP3.LUT P1, PT, PT, PT, PT, 0x80, 0x8 ;  /* 0x000000000008781c */ /* 0x000fe40003f2f070 */
[----:B------:R-:W-:Y:S02]  /*afc0*/  PLOP3.LUT P0, PT, PT, PT, PT, 0x8, 0x80 ;  /* 0x000000000080781c */ /* 0x000fe40003f0e170 */
[----:B------:R-:W-:Y:S01]  /*afd0*/  P2R R147, PR, RZ, 0x2 ;  /* 0x00000002ff937803 */ /* 0x000fe20000000000 */
[----:B------:R-:W-:Y:S10]  /*afe0*/  @P2 BRA `(.L_x_241) ;  /* 0xffffffb800f82947 */ /* 0x000ff4000383ffff */
[----:B------:R-:W-:Y:S01]  /*aff0*/  ISETP.NE.AND P2, PT, R145, RZ, PT ;  /* 0x000000ff9100720c */ /* 0x000fe20003f45270 */
[----:B------:R-:W-:Y:S01]  /*b000*/  IMAD.MOV.U32 R137, RZ, RZ, R130 ;  /* 0x000000ffff897224 */ /* 0x000fe200078e0082 */
[----:B------:R-:W-:Y:S01]  /*b010*/  ISETP.NE.AND P0, PT, R127, 0x2, PT ;  /* 0x000000027f00780c */ /* 0x000fe20003f05270 */
[----:B------:R-:W-:Y:S02]  /*b020*/  IMAD.MOV.U32 R136, RZ, RZ, R131 ;  /* 0x000000ffff887224 */ /* 0x000fe400078e0083 */
[----:B------:R-:W-:Y:S01]  /*b030*/  IMAD.IADD R22, R133, 0x1, R114 ;  /* 0x0000000185167824 */ /* 0x000fe200078e0272 */
[----:B------:R-:W-:Y:S01]  /*b040*/  SEL R0, RZ, 0x1, P0 ;  /* 0x00000001ff007807 */ /* 0x000fe20000000000 */
[----:B------:R-:W-:Y:S01]  /*b050*/  IMAD.IADD R23, R134, 0x1, R115 ;  /* 0x0000000186177824 */ /* 0x000fe200078e0273 */
[----:B------:R-:W-:Y:S02]  /*b060*/  SEL R127, R127, RZ, P0 ;  /* 0x000000ff7f7f7207 */ /* 0x000fe40000000000 */
[----:B------:R-:W-:-:S03]  /*b070*/  LOP3.LUT R138, R138, R0, RZ, 0x3c, !PT ;  /* 0x000000008a8a7212 */ /* 0x000fc600078e3cff */
[----:B------:R-:W-:Y:S01]  /*b080*/  @P2 R2UR UR36, R135 ;  /* 0x00000000872422ca */ /* 0x000fe200000e0000 */
[----:B------:R-:W-:-:S14]  /*b090*/  @P2 BRA `(.L_x_242) ;  /* 0xffffffac00882947 */ /* 0x000fdc000383ffff */
[----:B------:R-:W-:Y:S05]  /*b0a0*/  EXIT ;  /* 0x000000000000794d */ /* 0x000fea0003800000 */
.L_x_25:
[----:B--2---:R2:W4:Y:S02]  /*b0b0*/  SYNCS.PHASECHK.TRANS64.TRYWAIT P0, [R2+URZ+0x240], R3 ;  /* 0x00024003020075a7 */ /* 0x00452400080011ff */
[----:B----4-:R-:W-:Y:S05]  /*b0c0*/  @!P0 NANOSLEEP.SYNCS 0x989680 ;  /* 0x009896800000895d */ /* 0x010fea0003900000 */
[----:B------:R-:W4:Y:S02]  /*b0d0*/  @!P0 SYNCS.PHASECHK.TRANS64 P0, [R2+URZ+0x240], R3 ;  /* 0x00024003020085a7 */ /* 0x000f2400080010ff */
[----:B----4-:R-:W-:Y:S05]  /*b0e0*/  @!P0 BRA `(.L_x_25) ;  /* 0xfffffffc00f08947 */ /* 0x010fea000383ffff */
[----:B------:R-:W-:Y:S05]  /*b0f0*/  BRA `(.L_x_243) ;  /* 0xffffff6800587947 */ /* 0x000fea000383ffff */
.L_x_28:
[----:B------:R-:W-:-:S07]  /*b100*/  MOV R2, UR33 ;  /* 0x0000002100027c02 */ /* 0x000fce0008000f00 */
.L_x_244:
[----:B-1----:R1:W2:Y:S02]  /*b110*/  SYNCS.PHASECHK.TRANS64.TRYWAIT P0, [R2+URZ+0xd0], R4 ;  /* 0x0000d004020075a7 */ /* 0x0022a400080011ff */
[----:B--2---:R-:W-:Y:S05]  /*b120*/  @!P0 NANOSLEEP.SYNCS 0x989680 ;  /* 0x009896800000895d */ /* 0x004fea0003900000 */
[----:B------:R-:W2:Y:S02]  /*b130*/  @!P0 SYNCS.PHASECHK.TRANS64 P0, [R2+URZ+0xd0], R4 ;  /* 0x0000d004020085a7 */ /* 0x000ea400080010ff */
[----:B--2---:R-:W-:Y:S05]  /*b140*/  @!P0 BRA `(.L_x_244) ;  /* 0xfffffffc00f08947 */ /* 0x004fea000383ffff */
[----:B------:R-:W-:Y:S05]  /*b150*/  BRA `(.L_x_27) ;  /* 0xffffff6800bc7947 */ /* 0x000fea000383ffff */
.L_x_35:
[----:B-1----:R-:W-:-:S07]  /*b160*/  MOV R2, UR17 ;  /* 0x0000001100027c02 */ /* 0x002fce0008000f00 */
.L_x_245:
[----:B-1----:R1:W2:Y:S02]  /*b170*/  SYNCS.PHASECHK.TRANS64.TRYWAIT P0, [R2+URZ+0xd0], R4 ;  /* 0x0000d004020075a7 */ /* 0x0022a400080011ff */
[----:B--2---:R-:W-:Y:S05]  /*b180*/  @!P0 NANOSLEEP.SYNCS 0x989680 ;  /* 0x009896800000895d */ /* 0x004fea0003900000 */
[----:B------:R-:W2:Y:S02]  /*b190*/  @!P0 SYNCS.PHASECHK.TRANS64 P0, [R2+URZ+0xd0], R4 ;  /* 0x0000d004020085a7 */ /* 0x000ea400080010ff */
[----:B--2---:R-:W-:Y:S05]  /*b1a0*/  @!P0 BRA `(.L_x_245) ;  /* 0xfffffffc00f08947 */ /* 0x004fea000383ffff */
[----:B------:R-:W-:Y:S05]  /*b1b0*/  BRA `(.L_x_34) ;  /* 0xffffff6c00787947 */ /* 0x000fea000383ffff */
.L_x_40:
[----:B-1----:R1:W2:Y:S02]  /*b1c0*/  SYNCS.PHASECHK.TRANS64.TRYWAIT P0, [R2+URZ+0x1d0], R3 ;  /* 0x0001d003020075a7 */ /* 0x0022a400080011ff */
[----:B--2---:R-:W-:Y:S05]  /*b1d0*/  @!P0 NANOSLEEP.SYNCS 0x989680 ;  /* 0x009896800000895d */ /* 0x004fea0003900000 */
[----:B------:R-:W2:Y:S02]  /*b1e0*/  @!P0 SYNCS.PHASECHK.TRANS64 P0, [R2+URZ+0x1d0], R3 ;  /* 0x0001d003020085a7 */ /* 0x000ea400080010ff */
[----:B--2---:R-:W-:Y:S05]  /*b1f0*/  @!P0 BRA `(.L_x_40) ;  /* 0xfffffffc00f08947 */ /* 0x004fea000383ffff */
[----:B------:R-:W-:Y:S05]  /*b200*/  BRA `(.L_x_246) ;  /* 0xffffff7000187947 */ /* 0x000fea000383ffff */
.L_x_44:
[----:B---3--:R-:W-:-:S07]  /*b210*/  MOV R0, UR4 ;  /* 0x0000000400007c02 */ /* 0x008fce0008000f00 */
.L_x_247:
[----:B-1----:R1:W2:Y:S02]  /*b220*/  SYNCS.PHASECHK.TRANS64.TRYWAIT P0, [R0+URZ], R2 ;  /* 0x00000002000075a7 */ /* 0x0022a400080011ff */
[----:B--2---:R-:W-:Y:S05]  /*b230*/  @!P0 NANOSLEEP.SYNCS 0x989680 ;  /* 0x009896800000895d */ /* 0x004fea0003900000 */
[----:B------:R-:W2:Y:S02]  /*b240*/  @!P0 SYNCS.PHASECHK.TRANS64 P0, [R0+URZ], R2 ;  /* 0x00000002000085a7 */ /* 0x000ea400080010ff */
[----:B--2---:R-:W-:Y:S05]  /*b250*/  @!P0 BRA `(.L_x_247) ;  /* 0xfffffffc00f08947 */ /* 0x004fea000383ffff */
[----:B------:R-:W-:Y:S05]  /*b260*/  BRA `(.L_x_248) ;  /* 0xffffff7400887947 */ /* 0x000fea000383ffff */
.L_x_45:
[----:B---3--:R-:W-:-:S07]  /*b270*/  MOV R0, UR4 ;  /* 0x0000000400007c02 */ /* 0x008fce0008000f00 */
.L_x_249:
[----:B-1----:R1:W2:Y:S02]  /*b280*/  SYNCS.PHASECHK.TRANS64.TRYWAIT P0, [R0+URZ], R3 ;  /* 0x00000003000075a7 */ /* 0x0022a400080011ff */
[----:B--2---:R-:W-:Y:S05]  /*b290*/  @!P0 NANOSLEEP.SYNCS 0x989680 ;  /* 0x009896800000895d */ /* 0x004fea0003900000 */
[----:B------:R-:W2:Y:S02]  /*b2a0*/  @!P0 SYNCS.PHASECHK.TRANS64 P0, [R0+URZ], R3 ;  /* 0x00000003000085a7 */ /* 0x000ea400080010ff */
[----:B--2---:R-:W-:Y:S05]  /*b2b0*/  @!P0 BRA `(.L_x_249) ;  /* 0xfffffffc00f08947 */ /* 0x004fea000383ffff */
[----:B------:R-:W-:Y:S05]  /*b2c0*/  BRA `(.L_x_250) ;  /* 0xffffff7400947947 */ /* 0x000fea000383ffff */
.L_x_46:
[----:B---3--:R-:W-:-:S07]  /*b2d0*/  MOV R0, UR4 ;  /* 0x0000000400007c02 */ /* 0x008fce0008000f00 */
.L_x_251:
[----:B-1----:R1:W2:Y:S02]  /*b2e0*/  SYNCS.PHASECHK.TRANS64.TRYWAIT P0, [R0+URZ], R3 ;  /* 0x00000003000075a7 */ /* 0x0022a400080011ff */
[----:B--2---:R-:W-:Y:S05]  /*b2f0*/  @!P0 NANOSLEEP.SYNCS 0x989680 ;  /* 0x009896800000895d */ /* 0x004fea0003900000 */
[----:B------:R-:W2:Y:S02]  /*b300*/  @!P0 SYNCS.PHASECHK.TRANS64 P0, [R0+URZ], R3 ;  /* 0x00000003000085a7 */ /* 0x000ea400080010ff */
[----:B--2---:R-:W-:Y:S05]  /*b310*/  @!P0 BRA `(.L_x_251) ;  /* 0xfffffffc00f08947 */ /* 0x004fea000383ffff */
[----:B------:R-:W-:Y:S05]  /*b320*/  BRA `(.L_x_252) ;  /* 0xffffff7400a07947 */ /* 0x000fea000383ffff */
.L_x_47:
[----:B---3--:R-:W-:-:S07]  /*b330*/  MOV R0, UR4 ;  /* 0x0000000400007c02 */ /* 0x008fce0008000f00 */
.L_x_253:
[----:B-1----:R1:W2:Y:S02]  /*b340*/  SYNCS.PHASECHK.TRANS64.TRYWAIT P0, [R0+URZ], R3 ;  /* 0x00000003000075a7 */ /* 0x0022a400080011ff */
[----:B--2---:R-:W-:Y:S05]  /*b350*/  @!P0 NANOSLEEP.SYNCS 0x989680 ;  /* 0x009896800000895d */ /* 0x004fea0003900000 */
[----:B------:R-:W2:Y:S02]  /*b360*/  @!P0 SYNCS.PHASECHK.TRANS64 P0, [R0+URZ], R3 ;  /* 0x00000003000085a7 */ /* 0x000ea400080010ff */
[----:B--2---:R-:W-:Y:S05]  /*b370*/  @!P0 BRA `(.L_x_253) ;  /* 0xfffffffc00f08947 */ /* 0x004fea000383ffff */
[----:B------:R-:W-:Y:S05]  /*b380*/  BRA `(.L_x_254) ;  /* 0xffffff7400ac7947 */ /* 0x000fea000383ffff */
.L_x_48:
[----:B---3--:R-:W-:-:S07]  /*b390*/  MOV R0, UR4 ;  /* 0x0000000400007c02 */ /* 0x008fce0008000f00 */
.L_x_255:
[----:B-1----:R1:W2:Y:S02]  /*b3a0*/  SYNCS.PHASECHK.TRANS64.TRYWAIT P0, [R0+URZ], R3 ;  /* 0x00000003000075a7 */ /* 0x0022a400080011ff */
[----:B--2---:R-:W-:Y:S05]  /*b3b0*/  @!P0 NANOSLEEP.SYNCS 0x989680 ;  /* 0x009896800000895d */ /* 0x004fea0003900000 */
[----:B------:R-:W2:Y:S02]  /*b3c0*/  @!P0 SYNCS.PHASECHK.TRANS64 P0, [R0+URZ], R3 ;  /* 0x00000003000085a7 */ /* 0x000ea400080010ff */
[----:B--2---:R-:W-:Y:S05]  /*b3d0*/  @!P0 BRA `(.L_x_255) ;  /* 0xfffffffc00f08947 */ /* 0x004fea000383ffff */
[----:B------:R-:W-:Y:S05]  /*b3e0*/  BRA `(.L_x_256) ;  /* 0xffffff7400b87947 */ /* 0x000fea000383ffff */
.L_x_49:
[----:B---3--:R-:W-:-:S07]  /*b3f0*/  MOV R0, UR4 ;  /* 0x0000000400007c02 */ /* 0x008fce0008000f00 */
.L_x_257:
[----:B-1----:R1:W2:Y:S02]  /*b400*/  SYNCS.PHASECHK.TRANS64.TRYWAIT P0, [R0+URZ], R3 ;  /* 0x00000003000075a7 */ /* 0x0022a400080011ff */
[----:B--2---:R-:W-:Y:S05]  /*b410*/  @!P0 NANOSLEEP.SYNCS 0x989680 ;  /* 0x009896800000895d */ /* 0x004fea0003900000 */
[----:B------:R-:W2:Y:S02]  /*b420*/  @!P0 SYNCS.PHASECHK.TRANS64 P0, [R0+URZ], R3 ;  /* 0x00000003000085a7 */ /* 0x000ea400080010ff */
[----:B--2---:R-:W-:Y:S05]  /*b430*/  @!P0 BRA `(.L_x_257) ;  /* 0xfffffffc00f08947 */ /* 0x004fea000383ffff */
[----:B------:R-:W-:Y:S05]  /*b440*/  BRA `(.L_x_258) ;  /* 0xffffff7400c47947 */ /* 0x000fea000383ffff */
.L_x_50:
[----:B---3--:R-:W-:-:S07]  /*b450*/  MOV R0, UR4 ;  /* 0x0000000400007c02 */ /* 0x008fce0008000f00 */
.L_x_259:
[----:B-1----:R1:W2:Y:S02]  /*b460*/  SYNCS.PHASECHK.TRANS64.TRYWAIT P0, [R0+URZ], R3 ;  /* 0x00000003000075a7 */ /* 0x0022a400080011ff */
[----:B--2---:R-:W-:Y:S05]  /*b470*/  @!P0 NANOSLEEP.SYNCS 0x989680 ;  /* 0x009896800000895d */ /* 0x004fea0003900000 */
[----:B------:R-:W2:Y:S02]  /*b480*/  @!P0 SYNCS.PHASECHK.TRANS64 P0, [R0+URZ], R3 ;  /* 0x00000003000085a7 */ /* 0x000ea400080010ff */
[----:B--2---:R-:W-:Y:S05]  /*b490*/  @!P0 BRA `(.L_x_259) ;  /* 0xfffffffc00f08947 */ /* 0x004fea000383ffff */
[----:B------:R-:W-:Y:S05]  /*b4a0*/  BRA `(.L_x_260) ;  /* 0xffffff7400d07947 */ /* 0x000fea000383ffff */
.L_x_51:
[----:B---3--:R-:W-:-:S07]  /*b4b0*/  MOV R0, UR4 ;  /* 0x0000000400007c02 */ /* 0x008fce0008000f00 */
.L_x_261:
[----:B-1----:R1:W2:Y:S02]  /*b4c0*/  SYNCS.PHASECHK.TRANS64.TRYWAIT P0, [R0+URZ], R3 ;  /* 0x00000003000075a7 */ /* 0x0022a400080011ff */
[----:B--2---:R-:W-:Y:S05]  /*b4d0*/  @!P0 NANOSLEEP.SYNCS 0x989680 ;  /* 0x009896800000895d */ /* 0x004fea0003900000 */
[----:B------:R-:W2:Y:S02]  /*b4e0*/  @!P0 SYNCS.PHASECHK.TRANS64 P0, [R0+URZ], R3 ;  /* 0x00000003000085a7 */ /* 0x000ea400080010ff */
[----:B--2---:R-:W-:Y:S05]  /*b4f0*/  @!P0 BRA `(.L_x_261) ;  /* 0xfffffffc00f08947 */ /* 0x004fea000383ffff */
[----:B------:R-:W-:Y:S05]  /*b500*/  BRA `(.L_x_262) ;  /* 0xffffff7400dc7947 */ /* 0x000fea000383ffff */
.L_x_52:
[----:B---3--:R-:W-:-:S07]  /*b510*/  MOV R0, UR4 ;  /* 0x0000000400007c02 */ /* 0x008fce0008000f00 */
.L_x_263:
[----:B-1----:R1:W2:Y:S02]  /*b520*/  SYNCS.PHASECHK.TRANS64.TRYWAIT P0, [R0+URZ], R3 ;  /* 0x00000003000075a7 */ /* 0x0022a400080011ff */
[----:B--2---:R-:W-:Y:S05]  /*b530*/  @!P0 NANOSLEEP.SYNCS 0x989680 ;  /* 0x009896800000895d */ /* 0x004fea0003900000 */
[----:B------:R-:W2:Y:S02]  /*b540*/  @!P0 SYNCS.PHASECHK.TRANS64 P0, [R0+URZ], R3 ;  /* 0x00000003000085a7 */ /* 0x000ea400080010ff */
[----:B--2---:R-:W-:Y:S05]  /*b550*/  @!P0 BRA `(.L_x_263) ;  /* 0xfffffffc00f08947 */ /* 0x004fea000383ffff */
[----:B------:R-:W-:Y:S05]  /*b560*/  BRA `(.L_x_264) ;  /* 0xffffff7400e87947 */ /* 0x000fea000383ffff */
.L_x_53:
[----:B---3--:R-:W-:-:S07]  /*b570*/  MOV R0, UR4 ;  /* 0x0000000400007c02 */ /* 0x008fce0008000f00 */
.L_x_265:
[----:B-1----:R1:W2:Y:S02]  /*b580*/  SYNCS.PHASECHK.TRANS64.TRYWAIT P0, [R0+URZ], R3 ;  /* 0x00000003000075a7 */ /* 0x0022a400080011ff */
[----:B--2---:R-:W-:Y:S05]  /*b590*/  @!P0 NANOSLEEP.SYNCS 0x989680 ;  /* 0x009896800000895d */ /* 0x004fea0003900000 */
[----:B------:R-:W2:Y:S02]  /*b5a0*/  @!P0 SYNCS.PHASECHK.TRANS64 P0, [R0+URZ], R3 ;  /* 0x00000003000085a7 */ /* 0x000ea400080010ff */
[----:B--2---:R-:W-:Y:S05]  /*b5b0*/  @!P0 BRA `(.L_x_265) ;  /* 0xfffffffc00f08947 */ /* 0x004fea000383ffff */
[----:B------:R-:W-:Y:S05]  /*b5c0*/  BRA `(.L_x_266) ;  /* 0xffffff7400f47947 */ /* 0x000fea000383ffff */
.L_x_54:
[----:B---3--:R-:W-:-:S07]  /*b5d0*/  MOV R0, UR4 ;  /* 0x0000000400007c02 */ /* 0x008fce0008000f00 */
.L_x_267:
[----:B-1----:R1:W2:Y:S02]  /*b5e0*/  SYNCS.PHASECHK.TRANS64.TRYWAIT P0, [R0+URZ], R3 ;  /* 0x00000003000075a7 */ /* 0x0022a400080011ff */
[----:B--2---:R-:W-:Y:S05]  /*b5f0*/  @!P0 NANOSLEEP.SYNCS 0x989680 ;  /* 0x009896800000895d */ /* 0x004fea0003900000 */
[----:B------:R-:W2:Y:S02]  /*b600*/  @!P0 SYNCS.PHASECHK.TRANS64 P0, [R0+URZ], R3 ;  /* 0x00000003000085a7 */ /* 0x000ea400080010ff */
[----:B--2---:R-:W-:Y:S05]  /*b610*/  @!P0 BRA `(.L_x_267) ;  /* 0xfffffffc00f08947 */ /* 0x004fea000383ffff */
[----:B------:R-:W-:Y:S05]  /*b620*/  BRA `(.L_x_268) ;  /* 0xffffff7800007947 */ /* 0x000fea000383ffff */
.L_x_55:
[----:B---3--:R-:W-:-:S07]  /*b630*/  MOV R0, UR4 ;  /* 0x0000000400007c02 */ /* 0x008fce0008000f00 */
.L_x_269:
[----:B-1----:R1:W2:Y:S02]  /*b640*/  SYNCS.PHASECHK.TRANS64.TRYWAIT P0, [R0+URZ], R3 ;  /* 0x00000003000075a7 */ /* 0x0022a400080011ff */
[----:B--2---:R-:W-:Y:S05]  /*b650*/  @!P0 NANOSLEEP.SYNCS 0x989680 ;  /* 0x009896800000895d */ /* 0x004fea0003900000 */
[----:B------:R-:W2:Y:S02]  /*b660*/  @!P0 SYNCS.PHASECHK.TRANS64 P0, [R0+URZ], R3 ;  /* 0x00000003000085a7 */ /* 0x000ea400080010ff */
[----:B--2---:R-:W-:Y:S05]  /*b670*/  @!P0 BRA `(.L_x_269) ;  /* 0xfffffffc00f08947 */ /* 0x004fea000383ffff */
[----:B------:R-:W-:Y:S05]  /*b680*/  BRA `(.L_x_270) ;  /* 0xffffff78000c7947 */ /* 0x000fea000383ffff */
.L_x_56:
[----:B---3--:R-:W-:-:S07]  /*b690*/  MOV R0, UR4 ;  /* 0x0000000400007c02 */ /* 0x008fce0008000f00 */
.L_x_271:
[----:B-1----:R1:W2:Y:S02]  /*b6a0*/  SYNCS.PHASECHK.TRANS64.TRYWAIT P0, [R0+URZ], R3 ;  /* 0x00000003000075a7 */ /* 0x0022a400080011ff */
[----:B--2---:R-:W-:Y:S05]  /*b6b0*/  @!P0 NANOSLEEP.SYNCS 0x989680 ;  /* 0x009896800000895d */ /* 0x004fea0003900000 */
[----:B------:R-:W2:Y:S02]  /*b6c0*/  @!P0 SYNCS.PHASECHK.TRANS64 P0, [R0+URZ], R3 ;  /* 0x00000003000085a7 */ /* 0x000ea400080010ff */
[----:B--2---:R-:W-:Y:S05]  /*b6d0*/  @!P0 BRA `(.L_x_271) ;  /* 0xfffffffc00f08947 */ /* 0x004fea000383ffff */
[----:B------:R-:W-:Y:S05]  /*b6e0*/  BRA `(.L_x_272) ;  /* 0xffffff7800187947 */ /* 0x000fea000383ffff */
.L_x_57:
[----:B---3--:R-:W-:-:S07]  /*b6f0*/  MOV R0, UR4 ;  /* 0x0000000400007c02 */ /* 0x008fce0008000f00 */
.L_x_273:
[----:B-1----:R1:W2:Y:S02]  /*b700*/  SYNCS.PHASECHK.TRANS64.TRYWAIT P0, [R0+URZ], R3 ;  /* 0x00000003000075a7 */ /* 0x0022a400080011ff */
[----:B--2---:R-:W-:Y:S05]  /*b710*/  @!P0 NANOSLEEP.SYNCS 0x989680 ;  /* 0x009896800000895d */ /* 0x004fea0003900000 */
[----:B------:R-:W2:Y:S02]  /*b720*/  @!P0 SYNCS.PHASECHK.TRANS64 P0, [R0+URZ], R3 ;  /* 0x00000003000085a7 */ /* 0x000ea400080010ff */
[----:B--2---:R-:W-:Y:S05]  /*b730*/  @!P0 BRA `(.L_x_273) ;  /* 0xfffffffc00f08947 */ /* 0x004fea000383ffff */
[----:B------:R-:W-:Y:S05]  /*b740*/  BRA `(.L_x_274) ;  /* 0xffffff7800247947 */ /* 0x000fea000383ffff */
.L_x_58:
[----:B---3--:R-:W-:-:S07]  /*b750*/  MOV R0, UR4 ;  /* 0x0000000400007c02 */ /* 0x008fce0008000f00 */
.L_x_275:
[----:B-1----:R1:W2:Y:S02]  /*b760*/  SYNCS.PHASECHK.TRANS64.TRYWAIT P0, [R0+URZ], R3 ;  /* 0x00000003000075a7 */ /* 0x0022a400080011ff */
[----:B--2---:R-:W-:Y:S05]  /*b770*/  @!P0 NANOSLEEP.SYNCS 0x989680 ;  /* 0x009896800000895d */ /* 0x004fea0003900000 */
[----:B------:R-:W2:Y:S02]  /*b780*/  @!P0 SYNCS.PHASECHK.TRANS64 P0, [R0+URZ], R3 ;  /* 0x00000003000085a7 */ /* 0x000ea400080010ff */
[----:B--2---:R-:W-:Y:S05]  /*b790*/  @!P0 BRA `(.L_x_275) ;  /* 0xfffffffc00f08947 */ /* 0x004fea000383ffff */
[----:B------:R-:W-:Y:S05]  /*b7a0*/  BRA `(.L_x_276) ;  /* 0xffffff7800307947 */ /* 0x000fea000383ffff */
.L_x_59:
[----:B---3--:R-:W-:-:S07]  /*b7b0*/  MOV R0, UR4 ;  /* 0x0000000400007c02 */ /* 0x008fce0008000f00 */
.L_x_277:
[----:B-1----:R1:W2:Y:S02]  /*b7c0*/  SYNCS.PHASECHK.TRANS64.TRYWAIT P0, [R0+URZ], R3 ;  /* 0x00000003000075a7 */ /* 0x0022a400080011ff */
[----:B--2---:R-:W-:Y:S05]  /*b7d0*/  @!P0 NANOSLEEP.SYNCS 0x989680 ;  /* 0x009896800000895d */ /* 0x004fea0003900000 */
[----:B------:R-:W2:Y:S02]  /*b7e0*/  @!P0 SYNCS.PHASECHK.TRANS64 P0, [R0+URZ], R3 ;  /* 0x00000003000085a7 */ /* 0x000ea400080010ff */
[----:B--2---:R-:W-:Y:S05]  /*b7f0*/  @!P0 BRA `(.L_x_277) ;  /* 0xfffffffc00f08947 */ /* 0x004fea000383ffff */
[----:B------:R-:W-:Y:S05]  /*b800*/  BRA `(.L_x_278) ;  /* 0xffffff78003c7947 */ /* 0x000fea000383ffff */
.L_x_60:
[----:B---3--:R-:W-:-:S07]  /*b810*/  MOV R0, UR4 ;  /* 0x0000000400007c02 */ /* 0x008fce0008000f00 */
.L_x_279:
[----:B-1----:R1:W2:Y:S02]  /*b820*/  SYNCS.PHASECHK.TRANS64.TRYWAIT P0, [R0+URZ], R3 ;  /* 0x00000003000075a7 */ /* 0x0022a400080011ff */
[----:B--2---:R-:W-:Y:S05]  /*b830*/  @!P0 NANOSLEEP.SYNCS 0x989680 ;  /* 0x009896800000895d */ /* 0x004fea0003900000 */
[----:B------:R-:W2:Y:S02]  /*b840*/  @!P0 SYNCS.PHASECHK.TRANS64 P0, [R0+URZ], R3 ;  /* 0x00000003000085a7 */ /* 0x000ea400080010ff */
[----:B--2---:R-:W-:Y:S05]  /*b850*/  @!P0 BRA `(.L_x_279) ;  /* 0xfffffffc00f08947 */ /* 0x004fea000383ffff */
[----:B------:R-:W-:Y:S05]  /*b860*/  BRA `(.L_x_280) ;  /* 0xffffff7800487947 */ /* 0x000fea000383ffff */
.L_x_61:
[----:B---3--:R-:W-:-:S07]  /*b870*/  MOV R0, UR4 ;  /* 0x0000000400007c02 */ /* 0x008fce0008000f00 */
.L_x_281:
[----:B-1----:R1:W2:Y:S02]  /*b880*/  SYNCS.PHASECHK.TRANS64.TRYWAIT P0, [R0+URZ], R3 ;  /* 0x00000003000075a7 */ /* 0x0022a400080011ff */
[----:B--2---:R-:W-:Y:S05]  /*b890*/  @!P0 NANOSLEEP.SYNCS 0x989680 ;  /* 0x009896800000895d */ /* 0x004fea0003900000 */
[----:B------:R-:W2:Y:S02]  /*b8a0*/  @!P0 SYNCS.PHASECHK.TRANS64 P0, [R0+URZ], R3 ;  /* 0x00000003000085a7 */ /* 0x000ea400080010ff */
[----:B--2---:R-:W-:Y:S05]  /*b8b0*/  @!P0 BRA `(.L_x_281) ;  /* 0xfffffffc00f08947 */ /* 0x004fea000383ffff */
[----:B------:R-:W-:Y:S05]  /*b8c0*/  BRA `(.L_x_282) ;  /* 0xffffff7800547947 */ /* 0x000fea000383ffff */
.L_x_62:
[----:B---3--:R-:W-:-:S07]  /*b8d0*/  MOV R0, UR4 ;  /* 0x0000000400007c02 */ /* 0x008fce0008000f00 */
.L_x_283:
[----:B-1----:R1:W2:Y:S02]  /*b8e0*/  SYNCS.PHASECHK.TRANS64.TRYWAIT P0, [R0+URZ], R3 ;  /* 0x00000003000075a7 */ /* 0x0022a400080011ff */
[----:B--2---:R-:W-:Y:S05]  /*b8f0*/  @!P0 NANOSLEEP.SYNCS 0x989680 ;  /* 0x009896800000895d */ /* 0x004fea0003900000 */
[----:B------:R-:W2:Y:S02]  /*b900*/  @!P0 SYNCS.PHASECHK.TRANS64 P0, [R0+URZ], R3 ;  /* 0x00000003000085a7 */ /* 0x000ea400080010ff */
[----:B--2---:R-:W-:Y:S05]  /*b910*/  @!P0 BRA `(.L_x_283) ;  /* 0xfffffffc00f08947 */ /* 0x004fea000383ffff */
[----:B------:R-:W-:Y:S05]  /*b920*/  BRA `(.L_x_284) ;  /* 0xffffff7800607947 */ /* 0x000fea000383ffff */
.L_x_63:
[----:B---3--:R-:W-:-:S07]  /*b930*/  MOV R0, UR4 ;  /* 0x0000000400007c02 */ /* 0x008fce0008000f00 */
.L_x_285:
[----:B-1----:R1:W2:Y:S02]  /*b940*/  SYNCS.PHASECHK.TRANS64.TRYWAIT P0, [R0+URZ], R3 ;  /* 0x00000003000075a7 */ /* 0x0022a400080011ff */
[----:B--2---:R-:W-:Y:S05]  /*b950*/  @!P0 NANOSLEEP.SYNCS 0x989680 ;  /* 0x009896800000895d */ /* 0x004fea0003900000 */
[----:B------:R-:W2:Y:S02]  /*b960*/  @!P0 SYNCS.PHASECHK.TRANS64 P0, [R0+URZ], R3 ;  /* 0x00000003000085a7 */ /* 0x000ea400080010ff */
[----:B--2---:R-:W-:Y:S05]  /*b970*/  @!P0 BRA `(.L_x_285) ;  /* 0xfffffffc00f08947 */ /* 0x004fea000383ffff */
[----:B------:R-:W-:Y:S05]  /*b980*/  BRA `(.L_x_286) ;  /* 0xffffff78006c7947 */ /* 0x000fea000383ffff */
.L_x_64:
[----:B---3--:R-:W-:-:S07]  /*b990*/  MOV R0, UR4 ;  /* 0x0000000400007c02 */ /* 0x008fce0008000f00 */
.L_x_287:
[----:B-1----:R1:W2:Y:S02]  /*b9a0*/  SYNCS.PHASECHK.TRANS64.TRYWAIT P0, [R0+URZ], R3 ;  /* 0x00000003000075a7 */ /* 0x0022a400080011ff */
[----:B--2---:R-:W-:Y:S05]  /*b9b0*/  @!P0 NANOSLEEP.SYNCS 0x989680 ;  /* 0x009896800000895d */ /* 0x004fea0003900000 */
[----:B------:R-:W2:Y:S02]  /*b9c0*/  @!P0 SYNCS.PHASECHK.TRANS64 P0, [R0+URZ], R3 ;  /* 0x00000003000085a7 */ /* 0x000ea400080010ff */
[----:B--2---:R-:W-:Y:S05]  /*b9d0*/  @!P0 BRA `(.L_x_287) ;  /* 0xfffffffc00f08947 */ /* 0x004fea000383ffff */
[----:B------:R-:W-:Y:S05]  /*b9e0*/  BRA `(.L_x_288) ;  /* 0xffffff7800787947 */ /* 0x000fea000383ffff */
.L_x_65:
[----:B---3--:R-:W-:-:S07]  /*b9f0*/  MOV R0, UR4 ;  /* 0x0000000400007c02 */ /* 0x008fce0008000f00 */
.L_x_289:
[----:B-1----:R1:W2:Y:S02]  /*ba00*/  SYNCS.PHASECHK.TRANS64.TRYWAIT P0, [R0+URZ], R3 ;  /* 0x00000003000075a7 */ /* 0x0022a400080011ff */
[----:B--2---:R-:W-:Y:S05]  /*ba10*/  @!P0 NANOSLEEP.SYNCS 0x989680 ;  /* 0x009896800000895d */ /* 0x004fea0003900000 */
[----:B------:R-:W2:Y:S02]  /*ba20*/  @!P0 SYNCS.PHASECHK.TRANS64 P0, [R0+URZ], R3 ;  /* 0x00000003000085a7 */ /* 0x000ea400080010ff */
[----:B--2---:R-:W-:Y:S05]  /*ba30*/  @!P0 BRA `(.L_x_289) ;  /* 0xfffffffc00f08947 */ /* 0x004fea000383ffff */
[----:B------:R-:W-:Y:S05]  /*ba40*/  BRA `(.L_x_290) ;  /* 0xffffff7800847947 */ /* 0x000fea000383ffff */
.L_x_66:
[----:B---3--:R-:W-:-:S07]  /*ba50*/  MOV R0, UR4 ;  /* 0x0000000400007c02 */ /* 0x008fce0008000f00 */
.L_x_291:
[----:B-1----:R1:W2:Y:S02]  /*ba60*/  SYNCS.PHASECHK.TRANS64.TRYWAIT P0, [R0+URZ], R3 ;  /* 0x00000003000075a7 */ /* 0x0022a400080011ff */
[----:B--2---:R-:W-:Y:S05]  /*ba70*/  @!P0 NANOSLEEP.SYNCS 0x989680 ;  /* 0x009896800000895d */ /* 0x004fea0003900000 */
[----:B------:R-:W2:Y:S02]  /*ba80*/  @!P0 SYNCS.PHASECHK.TRANS64 P0, [R0+URZ], R3 ;  /* 0x00000003000085a7 */ /* 0x000ea400080010ff */
[----:B--2---:R-:W-:Y:S05]  /*ba90*/  @!P0 BRA `(.L_x_291) ;  /* 0xfffffffc00f08947 */ /* 0x004fea000383ffff */
[----:B------:R-:W-:Y:S05]  /*baa0*/  BRA `(.L_x_292) ;  /* 0xffffff7800907947 */ /* 0x000fea000383ffff */
.L_x_67:
[----:B---3--:R-:W-:-:S07]  /*bab0*/  MOV R0, UR4 ;  /* 0x0000000400007c02 */ /* 0x008fce0008000f00 */
.L_x_293:
[----:B-1----:R1:W2:Y:S02]  /*bac0*/  SYNCS.PHASECHK.TRANS64.TRYWAIT P0, [R0+URZ], R3 ;  /* 0x00000003000075a7 */ /* 0x0022a400080011ff */
[----:B--2---:R-:W-:Y:S05]  /*bad0*/  @!P0 NANOSLEEP.SYNCS 0x989680 ;  /* 0x009896800000895d */ /* 0x004fea0003900000 */
[----:B------:R-:W2:Y:S02]  /*bae0*/  @!P0 SYNCS.PHASECHK.TRANS64 P0, [R0+URZ], R3 ;  /* 0x00000003000085a7 */ /* 0x000ea400080010ff */
[----:B--2---:R-:W-:Y:S05]  /*baf0*/  @!P0 BRA `(.L_x_293) ;  /* 0xfffffffc00f08947 */ /* 0x004fea000383ffff */
[----:B------:R-:W-:Y:S05]  /*bb00*/  BRA `(.L_x_294) ;  /* 0xffffff78009c7947 */ /* 0x000fea000383ffff */
.L_x_68:
[----:B---3--:R-:W-:-:S07]  /*bb10*/  MOV R0, UR4 ;  /* 0x0000000400007c02 */ /* 0x008fce0008000f00 */
.L_x_295:
[----:B-1----:R1:W2:Y:S02]  /*bb20*/  SYNCS.PHASECHK.TRANS64.TRYWAIT P0, [R0+URZ], R3 ;  /* 0x00000003000075a7 */ /* 0x0022a400080011ff */
[----:B--2---:R-:W-:Y:S05]  /*bb30*/  @!P0 NANOSLEEP.SYNCS 0x989680 ;  /* 0x009896800000895d */ /* 0x004fea0003900000 */
[----:B------:R-:W2:Y:S02]  /*bb40*/  @!P0 SYNCS.PHASECHK.TRANS64 P0, [R0+URZ], R3 ;  /* 0x00000003000085a7 */ /* 0x000ea400080010ff */
[----:B--2---:R-:W-:Y:S05]  /*bb50*/  @!P0 BRA `(.L_x_295) ;  /* 0xfffffffc00f08947 */ /* 0x004fea000383ffff */
[----:B------:R-:W-:Y:S05]  /*bb60*/  BRA `(.L_x_296) ;  /* 0xffffff7800a87947 */ /* 0x000fea000383ffff */
.L_x_71:
[----:B-1----:R1:W2:Y:S02]  /*bb70*/  SYNCS.PHASECHK.TRANS64.TRYWAIT P0, [R0+URZ+0x230], R4 ;  /* 0x00023004000075a7 */ /* 0x0022a400080011ff */
[----:B--2---:R-:W-:Y:S05]  /*bb80*/  @!P0 NANOSLEEP.SYNCS 0x989680 ;  /* 0x009896800000895d */ /* 0x004fea0003900000 */
[----:B------:R-:W2:Y:S02]  /*bb90*/  @!P0 SYNCS.PHASECHK.TRANS64 P0, [R0+URZ+0x230], R4 ;  /* 0x00023004000085a7 */ /* 0x000ea400080010ff */
[----:B--2---:R-:W-:Y:S05]  /*bba0*/  @!P0 BRA `(.L_x_71) ;  /* 0xfffffffc00f08947 */ /* 0x004fea000383ffff */
[----:B------:R-:W-:Y:S05]  /*bbb0*/  BRA `(.L_x_297) ;  /* 0xffffff7c00087947 */ /* 0x000fea000383ffff */
.L_x_72:
[----:B------:R-:W-:-:S07]  /*bbc0*/  MOV R0, UR5 ;  /* 0x0000000500007c02 */ /* 0x000fce0008000f00 */
.L_x_298:
[----:B-1----:R1:W2:Y:S02]  /*bbd0*/  SYNCS.PHASECHK.TRANS64.TRYWAIT P0, [R0+URZ+0x1e0], R5 ;  /* 0x0001e005000075a7 */ /* 0x0022a400080011ff */
[----:B--2---:R-:W-:Y:S05]  /*bbe0*/  @!P0 NANOSLEEP.SYNCS 0x989680 ;  /* 0x009896800000895d */ /* 0x004fea0003900000 */
[----:B------:R-:W2:Y:S02]  /*bbf0*/  @!P0 SYNCS.PHASECHK.TRANS64 P0, [R0+URZ+0x1e0], R5 ;  /* 0x0001e005000085a7 */ /* 0x000ea400080010ff */
[----:B--2---:R-:W-:Y:S05]  /*bc00*/  @!P0 BRA `(.L_x_298) ;  /* 0xfffffffc00f08947 */ /* 0x004fea000383ffff */
[----:B------:R-:W-:Y:S05]  /*bc10*/  BRA `(.L_x_299) ;  /* 0xffffff7c00187947 */ /* 0x000fea000383ffff */
.L_x_73:
[----:B-1----:R1:W2:Y:S02]  /*bc20*/  SYNCS.PHASECHK.TRANS64.TRYWAIT P1, [R0+URZ+0x1d0], R4 ;  /* 0x0001d004000075a7 */ /* 0x0022a400080211ff */
[----:B--2---:R-:W-:Y:S05]  /*bc30*/  @!P1 NANOSLEEP.SYNCS 0x989680 ;  /* 0x009896800000995d */ /* 0x004fea0003900000 */
[----:B------:R-:W2:Y:S02]  /*bc40*/  @!P1 SYNCS.PHASECHK.TRANS64 P1, [R0+URZ+0x1d0], R4 ;  /* 0x0001d004000095a7 */ /* 0x000ea400080210ff */
[----:B--2---:R-:W-:Y:S05]  /*bc50*/  @!P1 BRA `(.L_x_73) ;  /* 0xfffffffc00f09947 */ /* 0x004fea000383ffff */
[----:B------:R-:W-:Y:S05]  /*bc60*/  BRA `(.L_x_300) ;  /* 0xffffff7c00487947 */ /* 0x000fea000383ffff */
.L_x_76:
[----:B------:R-:W-:-:S07]  /*bc70*/  MOV R0, UR5 ;  /* 0x0000000500007c02 */ /* 0x000fce0008000f00 */
.L_x_301:
[----:B-1----:R1:W2:Y:S02]  /*bc80*/  SYNCS.PHASECHK.TRANS64.TRYWAIT P0, [R0+URZ+0x1e0], R2 ;  /* 0x0001e002000075a7 */ /* 0x0022a400080011ff */
[----:B--2---:R-:W-:Y:S05]  /*bc90*/  @!P0 NANOSLEEP.SYNCS 0x989680 ;  /* 0x009896800000895d */ /* 0x004fea0003900000 */
[----:B------:R-:W2:Y:S02]  /*bca0*/  @!P0 SYNCS.PHASECHK.TRANS64 P0, [R0+URZ+0x1e0], R2 ;  /* 0x0001e002000085a7 */ /* 0x000ea400080010ff */
[----:B--2---:R-:W-:Y:S05]  /*bcb0*/  @!P0 BRA `(.L_x_301) ;  /* 0xfffffffc00f08947 */ /* 0x004fea000383ffff */
[----:B------:R-:W-:Y:S05]  /*bcc0*/  BRA `(.L_x_75) ;  /* 0xffffff7c009c7947 */ /* 0x000fea000383ffff */
.L_x_85:
[----:B-1----:R-:W-:-:S04]  /*bcd0*/  MOV R4, UR6 ;  /* 0x0000000600047c02 */ /* 0x002fc80008000f00 */
[----:B------:R1:W2:Y:S03]  /*bce0*/  SYNCS.PHASECHK.TRANS64.TRYWAIT P0, [R4+URZ+0x8], R5 ;  /* 0x00000805040075a7 */ /* 0x0002a600080011ff */
[----:B--2---:R-:W-:Y:S05]  /*bcf0*/  @!P0 NANOSLEEP.SYNCS 0x989680 ;  /* 0x009896800000895d */ /* 0x004fea0003900000 */
[----:B------:R-:W2:Y:S02]  /*bd00*/  @!P0 SYNCS.PHASECHK.TRANS64 P0, [R4+URZ+0x8], R5 ;  /* 0x00000805040085a7 */ /* 0x000ea400080010ff */
[----:B--2---:R-:W-:Y:S05]  /*bd10*/  @!P0 BRA `(.L_x_85) ;  /* 0xfffffffc00ec8947 */ /* 0x004fea000383ffff */
[----:B------:R-:W-:Y:S05]  /*bd20*/  BRA `(.L_x_84) ;  /* 0xffffff8000507947 */ /* 0x000fea000383ffff */
.L_x_87:
[----:B------:R-:W-:Y:S01]  /*bd30*/  BSSY B0, `(.L_x_302) ;  /* 0x0000006000007945 */ /* 0x000fe20003800000 */
[----:B------:R-:W-:-:S07]  /*bd40*/  MOV R15, 0xffffffff ;  /* 0xffffffff000f7802 */ /* 0x000fce0000000f00 */
[----:B-1---5:R-:W-:Y:S05]  /*bd50*/  WARPSYNC.COLLECTIVE R15, `(.L_x_303) ;  /* 0x000000000f0c7348 */ /* 0x022fea0003c00000 */
[----:B------:R-:W-:Y:S02]  /*bd60*/  ELECT P6, UR79, PT ;  /* 0x00000000004f782f */ /* 0x000fe400038c0000 */
[----:B------:R-:W-:Y:S01]  /*bd70*/  MOV R14, UR79 ;  /* 0x0000004f000e7c02 */ /* 0x000fe20008000f00 */
[----:B-1---5:R-:W-:Y:S10]  /*bd80*/  ENDCOLLECTIVE ;  /* 0x000000000000791b */ /* 0x022ff40003800000 */
.L_x_303:
[----:B------:R-:W-:Y:S05]  /*bd90*/  BSYNC B0 ;  /* 0x0000000000007941 */ /* 0x000fea0003800000 */
.L_x_302:
[----:B------:R-:W-:Y:S05]  /*bda0*/  BRA `(.L_x_304) ;  /* 0xffffff8000807947 */ /* 0x000fea000383ffff */
.L_x_89:
[----:B-1----:R-:W-:-:S04]  /*bdb0*/  MOV R2, UR6 ;  /* 0x0000000600027c02 */ /* 0x002fc80008000f00 */
[----:B------:R1:W2:Y:S03]  /*bdc0*/  SYNCS.PHASECHK.TRANS64.TRYWAIT P0, [R2+URZ+0x8], R3 ;  /* 0x00000803020075a7 */ /* 0x0002a600080011ff */
[----:B--2---:R-:W-:Y:S05]  /*bdd0*/  @!P0 NANOSLEEP.SYNCS 0x989680 ;  /* 0x009896800000895d */ /* 0x004fea0003900000 */
[----:B------:R-:W2:Y:S02]  /*bde0*/  @!P0 SYNCS.PHASECHK.TRANS64 P0, [R2+URZ+0x8], R3 ;  /* 0x00000803020085a7 */ /* 0x000ea400080010ff */
[----:B--2---:R-:W-:Y:S05]  /*bdf0*/  @!P0 BRA `(.L_x_89) ;  /* 0xfffffffc00ec8947 */ /* 0x004fea000383ffff */
[----:B------:R-:W-:Y:S05]  /*be00*/  BRA `(.L_x_88) ;  /* 0xffffff8000847947 */ /* 0x000fea000383ffff */
.L_x_90:
[----:B-1----:R1:W2:Y:S02]  /*be10*/  SYNCS.PHASECHK.TRANS64.TRYWAIT P0, [R0+URZ+0x1d0], R4 ;  /* 0x0001d004000075a7 */ /* 0x0022a400080011ff */
[----:B--2---:R-:W-:Y:S05]  /*be20*/  @!P0 NANOSLEEP.SYNCS 0x989680 ;  /* 0x009896800000895d */ /* 0x004fea0003900000 */
[----:B------:R-:W2:Y:S02]  /*be30*/  @!P0 SYNCS.PHASECHK.TRANS64 P0, [R0+URZ+0x1d0], R4 ;  /* 0x0001d004000085a7 */ /* 0x000ea400080010ff */
[----:B--2---:R-:W-:Y:S05]  /*be40*/  @!P0 BRA `(.L_x_90) ;  /* 0xfffffffc00f08947 */ /* 0x004fea000383ffff */
[----:B------:R-:W-:Y:S05]  /*be50*/  BRA `(.L_x_305) ;  /* 0xffffff8400607947 */ /* 0x000fea000383ffff */
.L_x_92:
[----:B------:R-:W-:-:S07]  /*be60*/  MOV R0, UR10 ;  /* 0x0000000a00007c02 */ /* 0x000fce0008000f00 */
.L_x_306:
[----:B-1----:R1:W2:Y:S02]  /*be70*/  SYNCS.PHASECHK.TRANS64.TRYWAIT P0, [R0+URZ+0x210], R4 ;  /* 0x00021004000075a7 */ /* 0x0022a400080011ff */
[----:B--2---:R-:W-:Y:S05]  /*be80*/  @!P0 NANOSLEEP.SYNCS 0x989680 ;  /* 0x009896800000895d */ /* 0x004fea0003900000 */
[----:B------:R-:W2:Y:S02]  /*be90*/  @!P0 SYNCS.PHASECHK.TRANS64 P0, [R0+URZ+0x210], R4 ;  /* 0x00021004000085a7 */ /* 0x000ea400080010ff */
[----:B--2---:R-:W-:Y:S05]  /*bea0*/  @!P0 BRA `(.L_x_306) ;  /* 0xfffffffc00f08947 */ /* 0x004fea000383ffff */
[----:B------:R-:W-:Y:S05]  /*beb0*/  BRA `(.L_x_307) ;  /* 0xffffff8400ac7947 */ /* 0x000fea000383ffff */
.L_x_95:
[----:B------:R-:W-:Y:S07]  /*bec0*/  MOV R0, UR9 ;  /* 0x0000000900007c02 */ /* 0x000fee0008000f00 */
.L_x_308:
[----:B-1----:R1:W2:Y:S02]  /*bed0*/  SYNCS.PHASECHK.TRANS64.TRYWAIT P0, [R0+URZ], R4 ;  /* 0x00000004000075a7 */ /* 0x0022a400080011ff */
[----:B--2---:R-:W-:Y:S05]  /*bee0*/  @!P0 NANOSLEEP.SYNCS 0x989680 ;  /* 0x009896800000895d */ /* 0x004fea0003900000 */
[----:B------:R-:W2:Y:S02]  /*bef0*/  @!P0 SYNCS.PHASECHK.TRANS64 P0, [R0+URZ], R4 ;  /* 0x00000004000085a7 */ /* 0x000ea400080010ff */
[----:B--2---:R-:W-:Y:S05]  /*bf00*/  @!P0 BRA `(.L_x_308) ;  /* 0xfffffffc00f08947 */ /* 0x004fea000383ffff */
[----:B------:R-:W-:Y:S05]  /*bf10*/  BRA `(.L_x_94) ;  /* 0xffffff8400c07947 */ /* 0x000fea000383ffff */
.L_x_99:
[----:B-1----:R-:W-:-:S07]  /*bf20*/  MOV R0, UR7 ;  /* 0x0000000700007c02 */ /* 0x002fce0008000f00 */
.L_x_309:
[----:B-1----:R1:W2:Y:S02]  /*bf30*/  SYNCS.PHASECHK.TRANS64.TRYWAIT P0, [R0+URZ], R2 ;  /* 0x00000002000075a7 */ /* 0x0022a400080011ff */
[----:B--2---:R-:W-:Y:S05]  /*bf40*/  @!P0 NANOSLEEP.SYNCS 0x989680 ;  /* 0x009896800000895d */ /* 0x004fea0003900000 */
[----:B------:R-:W2:Y:S02]  /*bf50*/  @!P0 SYNCS.PHASECHK.TRANS64 P0, [R0+URZ], R2 ;  /* 0x00000002000085a7 */ /* 0x000ea400080010ff */
[----:B--2---:R-:W-:Y:S05]  /*bf60*/  @!P0 BRA `(.L_x_309) ;  /* 0xfffffffc00f08947 */ /* 0x004fea000383ffff */
[----:B------:R-:W-:Y:S05]  /*bf70*/  BRA `(.L_x_310) ;  /* 0xffffff88008c7947 */ /* 0x000fea000383ffff */
.L_x_100:
[----:B------:R-:W-:-:S07]  /*bf80*/  MOV R0, UR7 ;  /* 0x0000000700007c02 */ /* 0x000fce0008000f00 */
.L_x_311:
[----:B-1----:R1:W2:Y:S02]  /*bf90*/  SYNCS.PHASECHK.TRANS64.TRYWAIT P0, [R0+URZ], R3 ;  /* 0x00000003000075a7 */ /* 0x0022a400080011ff */
[----:B--2---:R-:W-:Y:S05]  /*bfa0*/  @!P0 NANOSLEEP.SYNCS 0x989680 ;  /* 0x009896800000895d */ /* 0x004fea0003900000 */
[----:B------:R-:W2:Y:S02]  /*bfb0*/  @!P0 SYNCS.PHASECHK.TRANS64 P0, [R0+URZ], R3 ;  /* 0x00000003000085a7 */ /* 0x000ea400080010ff */
[----:B--2---:R-:W-:Y:S05]  /*bfc0*/  @!P0 BRA `(.L_x_311) ;  /* 0xfffffffc00f08947 */ /* 0x004fea000383ffff */
[----:B------:R-:W-:Y:S05]  /*bfd0*/  BRA `(.L_x_312) ;  /* 0xffffff8800987947 */ /* 0x000fea000383ffff */
.L_x_101:
[----:B------:R-:W-:-:S07]  /*bfe0*/  MOV R0, UR7 ;  /* 0x0000000700007c02 */ /* 0x000fce0008000f00 */
.L_x_313:
[----:B-1----:R1:W2:Y:S02]  /*bff0*/  SYNCS.PHASECHK.TRANS64.TRYWAIT P0, [R0+URZ], R3 ;  /* 0x00000003000075a7 */ /* 0x0022a400080011ff */
[----:B--2---:R-:W-:Y:S05]  /*c000*/  @!P0 NANOSLEEP.SYNCS 0x989680 ;  /* 0x009896800000895d */ /* 0x004fea0003900000 */
[----:B------:R-:W2:Y:S02]  /*c010*/  @!P0 SYNCS.PHASECHK.TRANS64 P0, [R0+URZ], R3 ;  /* 0x00000003000085a7 */ /* 0x000ea400080010ff */
[----:B--2---:R-:W-:Y:S05]  /*c020*/  @!P0 BRA `(.L_x_313) ;  /* 0xfffffffc00f08947 */ /* 0x004fea000383ffff */
[----:B------:R-:W-:Y:S05]  /*c030*/  BRA `(.L_x_314) ;  /* 0xffffff8800a47947 */ /* 0x000fea000383ffff */
.L_x_104:
[----:B------:R-:W-:-:S07]  /*c040*/  MOV R0, UR8 ;  /* 0x0000000800007c02 */ /* 0x000fce0008000f00 */
.L_x_315:
[----:B-1----:R1:W2:Y:S02]  /*c050*/  SYNCS.PHASECHK.TRANS64.TRYWAIT P1, [R0+URZ+0x250], R2 ;  /* 0x00025002000075a7 */ /* 0x0022a400080211ff */
[----:B--2---:R-:W-:Y:S05]  /*c060*/  @!P1 NANOSLEEP.SYNCS 0x989680 ;  /* 0x009896800000995d */ /* 0x004fea0003900000 */
[----:B------:R-:W2:Y:S02]  /*c070*/  @!P1 SYNCS.PHASECHK.TRANS64 P1, [R0+URZ+0x250], R2 ;  /* 0x00025002000095a7 */ /* 0x000ea400080210ff */
[----:B--2---:R-:W-:Y:S05]  /*c080*/  @!P1 BRA `(.L_x_315) ;  /* 0xfffffffc00f09947 */ /* 0x004fea000383ffff */
[----:B------:R-:W-:Y:S05]  /*c090*/  BRA `(.L_x_316) ;  /* 0xffffff8800f07947 */ /* 0x000fea000383ffff */
.L_x_109:
[----:B--2---:R2:W4:Y:S02]  /*c0a0*/  SYNCS.PHASECHK.TRANS64.TRYWAIT P0, [R0+URZ+0x1d0], R2 ;  /* 0x0001d002000075a7 */ /* 0x00452400080011ff */
[----:B----4-:R-:W-:Y:S05]  /*c0b0*/  @!P0 NANOSLEEP.SYNCS 0x989680 ;  /* 0x009896800000895d */ /* 0x010fea0003900000 */
[----:B------:R-:W4:Y:S02]  /*c0c0*/  @!P0 SYNCS.PHASECHK.TRANS64 P0, [R0+URZ+0x1d0], R2 ;  /* 0x0001d002000085a7 */ /* 0x000f2400080010ff */
[----:B----4-:R-:W-:Y:S05]  /*c0d0*/  @!P0 BRA `(.L_x_109) ;  /* 0xfffffffc00f08947 */ /* 0x010fea000383ffff */
[----:B------:R-:W-:Y:S05]  /*c0e0*/  BRA `(.L_x_317) ;  /* 0xffffff8c00fc7947 */ /* 0x000fea000383ffff */
.L_x_112:
[----:B------:R-:W-:Y:S07]  /*c0f0*/  MOV R0, UR7 ;  /* 0x0000000700007c02 */ /* 0x000fee0008000f00 */
.L_x_318:
[----:B--2---:R2:W4:Y:S02]  /*c100*/  SYNCS.PHASECHK.TRANS64.TRYWAIT P0, [R0+URZ+0x1c8], R2 ;  /* 0x0001c802000075a7 */ /* 0x00452400080011ff */
[----:B----4-:R-:W-:Y:S05]  /*c110*/  @!P0 NANOSLEEP.SYNCS 0x989680 ;  /* 0x009896800000895d */ /* 0x010fea0003900000 */
[----:B------:R-:W4:Y:S02]  /*c120*/  @!P0 SYNCS.PHASECHK.TRANS64 P0, [R0+URZ+0x1c8], R2 ;  /* 0x0001c802000085a7 */ /* 0x000f2400080010ff */
[----:B----4-:R-:W-:Y:S05]  /*c130*/  @!P0 BRA `(.L_x_318) ;  /* 0xfffffffc00f08947 */ /* 0x010fea000383ffff */
[----:B------:R-:W-:Y:S05]  /*c140*/  BRA `(.L_x_111) ;  /* 0xffffff9000dc7947 */ /* 0x000fea000383ffff */
.L_x_115:
[----:B------:R-:W-:Y:S07]  /*c150*/  MOV R0, UR7 ;  /* 0x0000000700007c02 */ /* 0x000fee0008000f00 */
.L_x_319:
[----:B-1----:R1:W2:Y:S02]  /*c160*/  SYNCS.PHASECHK.TRANS64.TRYWAIT P0, [R0+URZ+0x1b0], R22 ;  /* 0x0001b016000075a7 */ /* 0x0022a400080011ff */
[----:B--2---:R-:W-:Y:S05]  /*c170*/  @!P0 NANOSLEEP.SYNCS 0x989680 ;  /* 0x009896800000895d */ /* 0x004fea0003900000 */
[----:B------:R-:W2:Y:S02]  /*c180*/  @!P0 SYNCS.PHASECHK.TRANS64 P0, [R0+URZ+0x1b0], R22 ;  /* 0x0001b016000085a7 */ /* 0x000ea400080010ff */
[----:B--2---:R-:W-:Y:S05]  /*c190*/  @!P0 BRA `(.L_x_319) ;  /* 0xfffffffc00f08947 */ /* 0x004fea000383ffff */
[----:B------:R-:W-:Y:S05]  /*c1a0*/  BRA `(.L_x_320) ;  /* 0xffffff9400547947 */ /* 0x000fea000383ffff */
.L_x_116:
[----:B------:R-:W-:Y:S07]  /*c1b0*/  MOV R0, UR7 ;  /* 0x0000000700007c02 */ /* 0x000fee0008000f00 */
.L_x_321:
[----:B-1----:R1:W2:Y:S02]  /*c1c0*/  SYNCS.PHASECHK.TRANS64.TRYWAIT P0, [R0+URZ+0x1b8], R22 ;  /* 0x0001b816000075a7 */ /* 0x0022a400080011ff */
[----:B--2---:R-:W-:Y:S05]  /*c1d0*/  @!P0 NANOSLEEP.SYNCS 0x989680 ;  /* 0x009896800000895d */ /* 0x004fea0003900000 */
[----:B------:R-:W2:Y:S02]  /*c1e0*/  @!P0 SYNCS.PHASECHK.TRANS64 P0, [R0+URZ+0x1b8], R22 ;  /* 0x0001b816000085a7 */ /* 0x000ea400080010ff */
[----:B--2---:R-:W-:Y:S05]  /*c1f0*/  @!P0 BRA `(.L_x_321) ;  /* 0xfffffffc00f08947 */ /* 0x004fea000383ffff */
[----:B------:R-:W-:Y:S05]  /*c200*/  BRA `(.L_x_322) ;  /* 0xffffff9400ec7947 */ /* 0x000fea000383ffff */
.L_x_118:
[----:B------:R-:W-:-:S07]  /*c210*/  MOV R0, UR7 ;  /* 0x0000000700007c02 */ /* 0x000fce0008000f00 */
.L_x_323:
[----:B-1----:R1:W4:Y:S02]  /*c220*/  SYNCS.PHASECHK.TRANS64.TRYWAIT P0, [R0+URZ+0x1b0], R2 ;  /* 0x0001b002000075a7 */ /* 0x00232400080011ff */
[----:B----4-:R-:W-:Y:S05]  /*c230*/  @!P0 NANOSLEEP.SYNCS 0x989680 ;  /* 0x009896800000895d */ /* 0x010fea0003900000 */
[----:B------:R-:W4:Y:S02]  /*c240*/  @!P0 SYNCS.PHASECHK.TRANS64 P0, [R0+URZ+0x1b0], R2 ;  /* 0x0001b002000085a7 */ /* 0x000f2400080010ff */
[----:B----4-:R-:W-:Y:S05]  /*c250*/  @!P0 BRA `(.L_x_323) ;  /* 0xfffffffc00f08947 */ /* 0x010fea000383ffff */
[----:B------:R-:W-:Y:S05]  /*c260*/  BRA `(.L_x_324) ;  /* 0xffffff9800747947 */ /* 0x000fea000383ffff */
.L_x_120:
[----:B-1----:R1:W2:Y:S02]  /*c270*/  SYNCS.PHASECHK.TRANS64.TRYWAIT P0, [R0+URZ+0x1d0], R2 ;  /* 0x0001d002000075a7 */ /* 0x0022a400080011ff */
[----:B--2---:R-:W-:Y:S05]  /*c280*/  @!P0 NANOSLEEP.SYNCS 0x989680 ;  /* 0x009896800000895d */ /* 0x004fea0003900000 */
[----:B------:R-:W2:Y:S02]  /*c290*/  @!P0 SYNCS.PHASECHK.TRANS64 P0, [R0+URZ+0x1d0], R2 ;  /* 0x0001d002000085a7 */ /* 0x000ea400080010ff */
[----:B--2---:R-:W-:Y:S05]  /*c2a0*/  @!P0 BRA `(.L_x_120) ;  /* 0xfffffffc00f08947 */ /* 0x004fea000383ffff */
[----:B------:R-:W-:Y:S05]  /*c2b0*/  BRA `(.L_x_325) ;  /* 0xffffff9c00147947 */ /* 0x000fea000383ffff */
.L_x_134:
[----:B-1----:R1:W2:Y:S02]  /*c2c0*/  SYNCS.PHASECHK.TRANS64.TRYWAIT P0, [R7+URZ+0x1a0], R6 ;  /* 0x0001a006070075a7 */ /* 0x0022a400080011ff */
[----:B--2---:R-:W-:Y:S05]  /*c2d0*/  @!P0 NANOSLEEP.SYNCS 0x989680 ;  /* 0x009896800000895d */ /* 0x004fea0003900000 */
[----:B------:R-:W2:Y:S02]  /*c2e0*/  @!P0 SYNCS.PHASECHK.TRANS64 P0, [R7+URZ+0x1a0], R6 ;  /* 0x0001a006070085a7 */ /* 0x000ea400080010ff */
[----:B--2---:R-:W-:Y:S05]  /*c2f0*/  @!P0 BRA `(.L_x_134) ;  /* 0xfffffffc00f08947 */ /* 0x004fea000383ffff */
[----:B------:R-:W-:Y:S05]  /*c300*/  BRA `(.L_x_133) ;  /* 0xffffffa800a07947 */ /* 0x000fea000383ffff */
.L_x_137:
[----:B--2---:R2:W1:Y:S02]  /*c310*/  SYNCS.PHASECHK.TRANS64.TRYWAIT P0, [R89+URZ+0x1f0], R0 ;  /* 0x0001f000590075a7 */ /* 0x00446400080011ff */
[----:B-1----:R-:W-:Y:S05]  /*c320*/  @!P0 NANOSLEEP.SYNCS 0x989680 ;  /* 0x009896800000895d */ /* 0x002fea0003900000 */
[----:B------:R-:W1:Y:S02]  /*c330*/  @!P0 SYNCS.PHASECHK.TRANS64 P0, [R89+URZ+0x1f0], R0 ;  /* 0x0001f000590085a7 */ /* 0x000e6400080010ff */
[----:B-1----:R-:W-:Y:S05]  /*c340*/  @!P0 BRA `(.L_x_137) ;  /* 0xfffffffc00f08947 */ /* 0x002fea000383ffff */
[----:B------:R-:W-:Y:S05]  /*c350*/  BRA `(.L_x_136) ;  /* 0xffffffac00087947 */ /* 0x000fea000383ffff */
        .weak           $__internal_0_$__cuda_sm10x_tcgen05_guardrail_trap_col_being_dealloced_not_returned_by_alloc
        .type           $__internal_0_$__cuda_sm10x_tcgen05_guardrail_trap_col_being_dealloced_not_returned_by_alloc,@function
        .size           $__internal_0_$__cuda_sm10x_tcgen05_guardrail_trap_col_being_dealloced_not_returned_by_alloc,($__internal_1_$__cuda_sm10x_tcgen05_guardrail_trap_phase_invalid_during_alloc - $__internal_0_$__cuda_sm10x_tcgen05_guardrail_trap_col_being_dealloced_not_returned_by_alloc)
$__internal_0_$__cuda_sm10x_tcgen05_guardrail_trap_col_being_dealloced_not_returned_by_alloc:
[----:B------:R-:W-:Y:S05]  /*c360*/  BPT.TRAP 0x1 ;  /* 0x000000040000795c */ /* 0x000fea0000300000 */
[----:B------:R-:W-:-:S04]  /*c370*/  HFMA2 R3, -RZ, RZ, 0, 0 ;  /* 0x00000000ff037431 */ /* 0x000fc800000001ff */
[----:B------:R-:W-:Y:S05]  /*c380*/  RET.REL.NODEC R2 `(_ZN7cutlass13device_kernelINS_4gemm6kernel13GemmUniversalIN4cute5tupleIJiiiiEEENS1_10collective13CollectiveMmaINS1_35MainloopSm100TmaUmmaWarpSpecializedILi26ELi2ELi4ENS5_IJNS4_1CILi2EEENSA_ILi1EEESC_EEEEENS5_IJNSA_ILi128EEESF_NSA_ILi64EEEEEENS_12float_e4m3_tENS5_IJlSC_lEEESI_SJ_NS4_8TiledMMAINS4_8MMA_AtomIJNS4_10MMA_TraitsINS4_25SM100_MMA_F8F6F4_2x1SM_SSEJSI_SI_fSF_SF_NS4_17integral_constantINS4_4UMMA5MajorELSQ_0EEESR_NSO_INSP_7ScaleInELSS_0EEEST_EEEEEENS4_6LayoutINS5_IJSC_SC_SC_EEENS5_IJNSA_ILi0EEESY_SY_EEEEENS5_IJNS4_10UnderscoreES11_S11_EEEEENS4_18SM100_TMA_2SM_LOADENS4_14ComposedLayoutINS4_7SwizzleILi2ELi4ELi3EEENS4_18smem_ptr_flag_bitsILi8EEENSW_INS5_IJNSA_ILi8EEESG_EEENS5_IJSG_SC_EEEEEEEvNS4_8identityES14_S1E_vS1F_EENS_8epilogue10collective18CollectiveEpilogueINS1H_23Sm100TmaWarpSpecializedILi2ELi2ELi32ELb0ELb0EEEJNS5_IJSG_SF_SG_EEENS5_IJNSW_ISG_SC_EENSW_INS5_IJNSA_ILi32EEESB_EEENS5_IJSC_SG_EEEEEEEESI_SJ_SI_SJ_NS1H_6fusion15FusionCallbacksIS1L_NS1T_13LinCombEltActINS1H_6thread4SiLuESI_fSI_fLNS_15FloatRoundStyleE2EEES1M_S1S_JEEENS4_5SM1004TMEM4LOAD26SM100_TMEM_LOAD_32dp32b32xENS4_13SM90_TMA_LOADENS15_INS16_ILi1ELi4ELi3EEES19_NSW_INS5_IJS1A_S1O_EEENS5_IJS1O_SC_EEEEEEENS4_39AutoVectorizingCopyWithAssumedAlignmentILi128EEENS4_14SM90_TMA_STOREES2A_S2C_S2C_EEEvvEEEEvNT_6ParamsE) ;  /* 0xffffff3c021c7950 */ /* 0x000fea0003c3ffff */
        .weak           $__internal_1_$__cuda_sm10x_tcgen05_guardrail_trap_phase_invalid_during_alloc
        .type           $__internal_1_$__cuda_sm10x_tcgen05_guardrail_trap_phase_invalid_during_alloc,@function
        .size           $__internal_1_$__cuda_sm10x_tcgen05_guardrail_trap_phase_invalid_during_alloc,($__internal_2_$__cuda_sm10x_tcgen05_guardrail_trap_unallocated_columns_being_dealloced - $__internal_1_$__cuda_sm10x_tcgen05_guardrail_trap_phase_invalid_during_alloc)
$__internal_1_$__cuda_sm10x_tcgen05_guardrail_trap_phase_invalid_during_alloc:
[----:B------:R-:W-:Y:S05]  /*c390*/  BPT.TRAP 0x1 ;  /* 0x000000040000795c */ /* 0x000fea0000300000 */
[----:B------:R-:W-:-:S04]  /*c3a0*/  MOV R3, 0x0 ;  /* 0x0000000000037802 */ /* 0x000fc80000000f00 */
[----:B------:R-:W-:Y:S05]  /*c3b0*/  RET.REL.NODEC R2 `(_ZN7cutlass13device_kernelINS_4gemm6kernel13GemmUniversalIN4cute5tupleIJiiiiEEENS1_10collective13CollectiveMmaINS1_35MainloopSm100TmaUmmaWarpSpecializedILi26ELi2ELi4ENS5_IJNS4_1CILi2EEENSA_ILi1EEESC_EEEEENS5_IJNSA_ILi128EEESF_NSA_ILi64EEEEEENS_12float_e4m3_tENS5_IJlSC_lEEESI_SJ_NS4_8TiledMMAINS4_8MMA_AtomIJNS4_10MMA_TraitsINS4_25SM100_MMA_F8F6F4_2x1SM_SSEJSI_SI_fSF_SF_NS4_17integral_constantINS4_4UMMA5MajorELSQ_0EEESR_NSO_INSP_7ScaleInELSS_0EEEST_EEEEEENS4_6LayoutINS5_IJSC_SC_SC_EEENS5_IJNSA_ILi0EEESY_SY_EEEEENS5_IJNS4_10UnderscoreES11_S11_EEEEENS4_18SM100_TMA_2SM_LOADENS4_14ComposedLayoutINS4_7SwizzleILi2ELi4ELi3EEENS4_18smem_ptr_flag_bitsILi8EEENSW_INS5_IJNSA_ILi8EEESG_EEENS5_IJSG_SC_EEEEEEEvNS4_8identityES14_S1E_vS1F_EENS_8epilogue10collective18CollectiveEpilogueINS1H_23Sm100TmaWarpSpecializedILi2ELi2ELi32ELb0ELb0EEEJNS5_IJSG_SF_SG_EEENS5_IJNSW_ISG_SC_EENSW_INS5_IJNSA_ILi32EEESB_EEENS5_IJSC_SG_EEEEEEEESI_SJ_SI_SJ_NS1H_6fusion15FusionCallbacksIS1L_NS1T_13LinCombEltActINS1H_6thread4SiLuESI_fSI_fLNS_15FloatRoundStyleE2EEES1M_S1S_JEEENS4_5SM1004TMEM4LOAD26SM100_TMEM_LOAD_32dp32b32xENS4_13SM90_TMA_LOADENS15_INS16_ILi1ELi4ELi3EEES19_NSW_INS5_IJS1A_S1O_EEENS5_IJS1O_SC_EEEEEEENS4_39AutoVectorizingCopyWithAssumedAlignmentILi128EEENS4_14SM90_TMA_STOREES2A_S2C_S2C_EEEvvEEEEvNT_6ParamsE) ;  /* 0xffffff3c02107950 */ /* 0x000fea0003c3ffff */
        .weak           $__internal_2_$__cuda_sm10x_tcgen05_guardrail_trap_unallocated_columns_being_dealloced
        .type           $__internal_2_$__cuda_sm10x_tcgen05_guardrail_trap_unallocated_columns_being_dealloced,@function
        .size           $__internal_2_$__cuda_sm10x_tcgen05_guardrail_trap_unallocated_columns_being_dealloced,($__internal_3_$__cuda_sm20_rcp_rn_f32_slowpath - $__internal_2_$__cuda_sm10x_tcgen05_guardrail_trap_unallocated_columns_being_dealloced)
$__internal_2_$__cuda_sm10x_tcgen05_guardrail_trap_unallocated_columns_being_dealloced:
[----:B------:R-:W-:Y:S05]  /*c3c0*/  BPT.TRAP 0x1 ;  /* 0x000000040000795c */ /* 0x000fea0000300000 */
[----:B------:R-:W-:-:S04]  /*c3d0*/  HFMA2 R3, -RZ, RZ, 0, 0 ;  /* 0x00000000ff037431 */ /* 0x000fc800000001ff */
[----:B------:R-:W-:Y:S05]  /*c3e0*/  RET.REL.NODEC R2 `(_ZN7cutlass13device_kernelINS_4gemm6kernel13GemmUniversalIN4cute5tupleIJiiiiEEENS1_10collective13CollectiveMmaINS1_35MainloopSm100TmaUmmaWarpSpecializedILi26ELi2ELi4ENS5_IJNS4_1CILi2EEENSA_ILi1EEESC_EEEEENS5_IJNSA_ILi128EEESF_NSA_ILi64EEEEEENS_12float_e4m3_tENS5_IJlSC_lEEESI_SJ_NS4_8TiledMMAINS4_8MMA_AtomIJNS4_10MMA_TraitsINS4_25SM100_MMA_F8F6F4_2x1SM_SSEJSI_SI_fSF_SF_NS4_17integral_constantINS4_4UMMA5MajorELSQ_0EEESR_NSO_INSP_7ScaleInELSS_0EEEST_EEEEEENS4_6LayoutINS5_IJSC_SC_SC_EEENS5_IJNSA_ILi0EEESY_SY_EEEEENS5_IJNS4_10UnderscoreES11_S11_EEEEENS4_18SM100_TMA_2SM_LOADENS4_14ComposedLayoutINS4_7SwizzleILi2ELi4ELi3EEENS4_18smem_ptr_flag_bitsILi8EEENSW_INS5_IJNSA_ILi8EEESG_EEENS5_IJSG_SC_EEEEEEEvNS4_8identityES14_S1E_vS1F_EENS_8epilogue10collective18CollectiveEpilogueINS1H_23Sm100TmaWarpSpecializedILi2ELi2ELi32ELb0ELb0EEEJNS5_IJSG_SF_SG_EEENS5_IJNSW_ISG_SC_EENSW_INS5_IJNSA_ILi32EEESB_EEENS5_IJSC_SG_EEEEEEEESI_SJ_SI_SJ_NS1H_6fusion15FusionCallbacksIS1L_NS1T_13LinCombEltActINS1H_6thread4SiLuESI_fSI_fLNS_15FloatRoundStyleE2EEES1M_S1S_JEEENS4_5SM1004TMEM4LOAD26SM100_TMEM_LOAD_32dp32b32xENS4_13SM90_TMA_LOADENS15_INS16_ILi1ELi4ELi3EEES19_NSW_INS5_IJS1A_S1O_EEENS5_IJS1O_SC_EEEEEEENS4_39AutoVectorizingCopyWithAssumedAlignmentILi128EEENS4_14SM90_TMA_STOREES2A_S2C_S2C_EEEvvEEEEvNT_6ParamsE) ;  /* 0xffffff3c02047950 */ /* 0x000fea0003c3ffff */
        .weak           $__internal_3_$__cuda_sm20_rcp_rn_f32_slowpath
        .type           $__internal_3_$__cuda_sm20_rcp_rn_f32_slowpath,@function
        .size           $__internal_3_$__cuda_sm20_rcp_rn_f32_slowpath,(.L_x_331 - $__internal_3_$__cuda_sm20_rcp_rn_f32_slowpath)
$__internal_3_$__cuda_sm20_rcp_rn_f32_slowpath:
[----:B------:R-:W-:Y:S01]  /*c3f0*/  IMAD.SHL.U32 R79, R82, 0x2, RZ ;  /* 0x00000002524f7824 */ /* 0x000fe200078e00ff */
[----:B------:R-:W-:Y:S04]  /*c400*/  BSSY.RECONVERGENT B0, `(.L_x_326) ;  /* 0x0000030000007945 */ /* 0x000fe80003800200 */
[----:B------:R-:W-:-:S04]  /*c410*/  SHF.R.U32.HI R79, RZ, 0x18, R79 ;  /* 0x00000018ff4f7819 */ /* 0x000fc8000001164f */
[----:B------:R-:W-:-:S13]  /*c420*/  ISETP.NE.U32.AND P0, PT, R79, RZ, PT ;  /* 0x000000ff4f00720c */ /* 0x000fda0003f05070 */
[----:B------:R-:W-:Y:S05]  /*c430*/  @P0 BRA `(.L_x_327) ;  /* 0x0000000000280947 */ /* 0x000fea0003800000 */
[----:B------:R-:W-:-:S04]  /*c440*/  SHF.L.U32 R64, R82, 0x1, RZ ;  /* 0x0000000152407819 */ /* 0x000fc800000006ff */
[----:B------:R-:W-:-:S13]  /*c450*/  ISETP.NE.AND P0, PT, R64, RZ, PT ;  /* 0x000000ff4000720c */ /* 0x000fda0003f05270 */
[----:B------:R-:W-:Y:S01]  /*c460*/  @P0 FFMA R79, R82, 1.84467440737095516160e+19, RZ ;  /* 0x5f800000524f0823 */ /* 0x000fe200000000ff */
[----:B------:R-:W-:Y:S08]  /*c470*/  @!P0 MUFU.RCP R80, R82 ;  /* 0x0000005200508308 */ /* 0x000ff00000001000 */
[----:B------:R-:W1:Y:S02]  /*c480*/  @P0 MUFU.RCP R64, R79 ;  /* 0x0000004f00400308 */ /* 0x000e640000001000 */
[----:B-1----:R-:W-:-:S04]  /*c490*/  @P0 FFMA R79, R79, R64, -1 ;  /* 0xbf8000004f4f0423 */ /* 0x002fc80000000040 */
[----:B------:R-:W-:-:S04]  /*c4a0*/  @P0 FADD.FTZ R79, -R79, -RZ ;  /* 0x800000ff4f4f0221 */ /* 0x000fc80000010100 */
[----:B------:R-:W-:-:S04]  /*c4b0*/  @P0 FFMA R79, R64, R79, R64 ;  /* 0x0000004f404f0223 */ /* 0x000fc80000000040 */
[----:B------:R-:W-:Y:S01]  /*c4c0*/  @P0 FFMA R80, R79, 1.84467440737095516160e+19, RZ ;  /* 0x5f8000004f500823 */ /* 0x000fe200000000ff */
[----:B------:R-:W-:Y:S05]  /*c4d0*/  BRA `(.L_x_328) ;  /* 0x0000000000887947 */ /* 0x000fea0003800000 */
.L_x_327:
[----:B------:R-:W-:-:S04]  /*c4e0*/  IADD3 R64, PT, PT, R79, -0xfd, RZ ;  /* 0xffffff034f407810 */ /* 0x000fc80007ffe0ff */
[----:B------:R-:W-:-:S13]  /*c4f0*/  ISETP.GT.U32.AND P0, PT, R64, 0x1, PT ;  /* 0x000000014000780c */ /* 0x000fda0003f04070 */
[----:B------:R-:W-:Y:S05]  /*c500*/  @P0 BRA `(.L_x_329) ;  /* 0x0000000000780947 */ /* 0x000fea0003800000 */
[----:B------:R-:W-:Y:S01]  /*c510*/  LOP3.LUT R80, R82, 0x7fffff, RZ, 0xc0, !PT ;  /* 0x007fffff52507812 */ /* 0x000fe200078ec0ff */
[----:B------:R-:W-:-:S03]  /*c520*/  VIADD R79, R79, 0xffffff04 ;  /* 0xffffff044f4f7836 */ /* 0x000fc60000000000 */
[----:B------:R-:W-:-:S04]  /*c530*/  LOP3.LUT R80, R80, 0x3f800000, RZ, 0xfc, !PT ;  /* 0x3f80000050507812 */ /* 0x000fc800078efcff */
[----:B------:R-:W1:Y:S02]  /*c540*/  MUFU.RCP R83, R80 ;  /* 0x0000005000537308 */ /* 0x000e640000001000 */
[----:B-1----:R-:W-:-:S04]  /*c550*/  FFMA R80, R80, R83, -1 ;  /* 0xbf80000050507423 */ /* 0x002fc80000000053 */
[----:B------:R-:W-:-:S04]  /*c560*/  FADD.FTZ R80, -R80, -RZ ;  /* 0x800000ff50507221 */ /* 0x000fc80000010100 */
[CCC-:B------:R-:W-:Y:S01]  /*c570*/  FFMA.RM R84, R83.reuse, R80.reuse, R83.reuse ;  /* 0x0000005053547223 */ /* 0x1c0fe20000004053 */
[----:B------:R-:W-:-:S05]  /*c580*/  FFMA.RP R80, R83, R80, R83 ;  /* 0x0000005053507223 */ /* 0x000fca0000008053 */
[C---:B------:R-:W-:Y:S01]  /*c590*/  FSETP.NEU.FTZ.AND P0, PT, R84.reuse, R80, PT ;  /* 0x000000505400720b */ /* 0x040fe20003f1d000 */
[----:B------:R-:W-:Y:S01]  /*c5a0*/  IMAD.MOV.U32 R80, RZ, RZ, 0x3 ;  /* 0x00000003ff507424 */ /* 0x000fe200078e00ff */
[----:B------:R-:W-:Y:S02]  /*c5b0*/  LOP3.LUT R84, R84, 0x7fffff, RZ, 0xc0, !PT ;  /* 0x007fffff54547812 */ /* 0x000fe400078ec0ff */
[----:B------:R-:W-:Y:S02]  /*c5c0*/  SEL R83, RZ, 0xffffffff, !P0 ;  /* 0xffffffffff537807 */ /* 0x000fe40004000000 */
[----:B------:R-:W-:Y:S02]  /*c5d0*/  SHF.L.U32 R80, R80, R64, RZ ;  /* 0x0000004050507219 */ /* 0x000fe400000006ff */
[----:B------:R-:W-:Y:S01]  /*c5e0*/  LOP3.LUT R84, R84, 0x800000, RZ, 0xfc, !PT ;  /* 0x0080000054547812 */ /* 0x000fe200078efcff */
[----:B------:R-:W-:-:S03]  /*c5f0*/  IMAD.MOV R83, RZ, RZ, -R83 ;  /* 0x000000ffff537224 */ /* 0x000fc600078e0a53 */
[----:B------:R-:W-:Y:S02]  /*c600*/  LOP3.LUT R80, R80, R84, RZ, 0xc0, !PT ;  /* 0x0000005450507212 */ /* 0x000fe400078ec0ff */
[-C--:B------:R-:W-:Y:S02]  /*c610*/  LOP3.LUT P1, RZ, R83, R64.reuse, R84, 0xf8, !PT ;  /* 0x0000004053ff7212 */ /* 0x080fe4000782f854 */
[----:B------:R-:W-:Y:S02]  /*c620*/  SHF.R.U32.HI R80, RZ, R64, R80 ;  /* 0x00000040ff507219 */ /* 0x000fe40000011650 */
[----:B------:R-:W-:Y:S02]  /*c630*/  SHF.R.U32.HI R79, RZ, R79, R84 ;  /* 0x0000004fff4f7219 */ /* 0x000fe40000011654 */
[C---:B------:R-:W-:Y:S02]  /*c640*/  LOP3.LUT P2, RZ, R80.reuse, 0x1, RZ, 0xc0, !PT ;  /* 0x0000000150ff7812 */ /* 0x040fe4000784c0ff */
[----:B------:R-:W-:-:S04]  /*c650*/  LOP3.LUT P0, RZ, R80, 0x2, RZ, 0xc0, !PT ;  /* 0x0000000250ff7812 */ /* 0x000fc8000780c0ff */
[----:B------:R-:W-:-:S04]  /*c660*/  PLOP3.LUT P0, PT, P2, P1, P0, 0xe0, 0x0 ;  /* 0x000000000000781c */ /* 0x000fc80001703c00 */
[----:B------:R-:W-:-:S05]  /*c670*/  SEL R64, RZ, 0x1, !P0 ;  /* 0x00000001ff407807 */ /* 0x000fca0004000000 */
[----:B------:R-:W-:-:S05]  /*c680*/  IMAD.MOV R64, RZ, RZ, -R64 ;  /* 0x000000ffff407224 */ /* 0x000fca00078e0a40 */
[----:B------:R-:W-:-:S13]  /*c690*/  ISETP.GE.AND P0, PT, R64, RZ, PT ;  /* 0x000000ff4000720c */ /* 0x000fda0003f06270 */
[----:B------:R-:W-:Y:S01]  /*c6a0*/  @!P0 VIADD R79, R79, 0x1 ;  /* 0x000000014f4f8836 */ /* 0x000fe20000000000 */
[----:B------:R-:W-:-:S13]  /*c6b0*/  LOP3.LUT P0, RZ, R82, 0x7fffff, RZ, 0xc0, !PT ;  /* 0x007fffff52ff7812 */ /* 0x000fda000780c0ff */
[----:B------:R-:W-:-:S05]  /*c6c0*/  @!P0 IMAD.SHL.U32 R79, R79, 0x2, RZ ;  /* 0x000000024f4f8824 */ /* 0x000fca00078e00ff */
[----:B------:R-:W-:Y:S01]  /*c6d0*/  LOP3.LUT R80, R79, 0x80000000, R82, 0xf8, !PT ;  /* 0x800000004f507812 */ /* 0x000fe200078ef852 */
[----:B------:R-:W-:Y:S05]  /*c6e0*/  BRA `(.L_x_328) ;  /* 0x0000000000047947 */ /* 0x000fea0003800000 */
.L_x_329:
[----:B------:R1:W2:Y:S02]  /*c6f0*/  MUFU.RCP R80, R82 ;  /* 0x0000005200507308 */ /* 0x0002a40000001000 */
.L_x_328:
[----:B------:R-:W-:Y:S05]  /*c700*/  BSYNC.RECONVERGENT B0 ;  /* 0x0000000000007941 */ /* 0x000fea0003800200 */
.L_x_326:
[----:B--2---:R-:W-:Y:S02]  /*c710*/  MOV R64, R80 ;  /* 0x0000005000407202 */ /* 0x004fe40000000f00 */
[----:B------:R-:W-:Y:S01]  /*c720*/  MOV R80, R81 ;  /* 0x0000005100507202 */ /* 0x000fe20000000f00 */
[----:B------:R-:W-:-:S04]  /*c730*/  HFMA2 R81, -RZ, RZ, 0, 0 ;  /* 0x00000000ff517431 */ /* 0x000fc800000001ff */
[----:B-1----:R-:W-:Y:S05]  /*c740*/  RET.REL.NODEC R80 `(_ZN7cutlass13device_kernelINS_4gemm6kernel13GemmUniversalIN4cute5tupleIJiiiiEEENS1_10collective13CollectiveMmaINS1_35MainloopSm100TmaUmmaWarpSpecializedILi26ELi2ELi4ENS5_IJNS4_1CILi2EEENSA_ILi1EEESC_EEEEENS5_IJNSA_ILi128EEESF_NSA_ILi64EEEEEENS_12float_e4m3_tENS5_IJlSC_lEEESI_SJ_NS4_8TiledMMAINS4_8MMA_AtomIJNS4_10MMA_TraitsINS4_25SM100_MMA_F8F6F4_2x1SM_SSEJSI_SI_fSF_SF_NS4_17integral_constantINS4_4UMMA5MajorELSQ_0EEESR_NSO_INSP_7ScaleInELSS_0EEEST_EEEEEENS4_6LayoutINS5_IJSC_SC_SC_EEENS5_IJNSA_ILi0EEESY_SY_EEEEENS5_IJNS4_10UnderscoreES11_S11_EEEEENS4_18SM100_TMA_2SM_LOADENS4_14ComposedLayoutINS4_7SwizzleILi2ELi4ELi3EEENS4_18smem_ptr_flag_bitsILi8EEENSW_INS5_IJNSA_ILi8EEESG_EEENS5_IJSG_SC_EEEEEEEvNS4_8identityES14_S1E_vS1F_EENS_8epilogue10collective18CollectiveEpilogueINS1H_23Sm100TmaWarpSpecializedILi2ELi2ELi32ELb0ELb0EEEJNS5_IJSG_SF_SG_EEENS5_IJNSW_ISG_SC_EENSW_INS5_IJNSA_ILi32EEESB_EEENS5_IJSC_SG_EEEEEEEESI_SJ_SI_SJ_NS1H_6fusion15FusionCallbacksIS1L_NS1T_13LinCombEltActINS1H_6thread4SiLuESI_fSI_fLNS_15FloatRoundStyleE2EEES1M_S1S_JEEENS4_5SM1004TMEM4LOAD26SM100_TMEM_LOAD_32dp32b32xENS4_13SM90_TMA_LOADENS15_INS16_ILi1ELi4ELi3EEES19_NSW_INS5_IJS1A_S1O_EEENS5_IJS1O_SC_EEEEEEENS4_39AutoVectorizingCopyWithAssumedAlignmentILi128EEENS4_14SM90_TMA_STOREES2A_S2C_S2C_EEEvvEEEEvNT_6ParamsE) ;  /* 0xffffff38502c7950 */ /* 0x002fea0003c3ffff */
.L_x_330:
[----:B------:R-:W-:-:S00]  /*c750*/  BRA `(.L_x_330) ;  /* 0xfffffffc00fc7947 */ /* 0x000fc0000383ffff */
[----:B------:R-:W-:-:S00]  /*c760*/  NOP ;  /* 0x0000000000007918 */ /* 0x000fc00000000000 */
        /* <DEDUP_REMOVED lines=9> */
.L_x_331:


//--------------------- .nv.global.init           --------------------------
	.section	.nv.global.init,"aw",@progbits
.nv.global.init:
	.type		$str$27,@object
	.size		$str$27,($str$28 - $str$27)
$str$27:
        /*0000*/ 	.byte	0x28, 0x61, 0x64, 0x64, 0x72, 0x65, 0x73, 0x73, 0x20, 0x26, 0x20, 0x6d, 0x61, 0x73, 0x6b, 0x29
        /*0010*/ 	.byte	0x20, 0x3d, 0x3d, 0x20, 0x30, 0x00
	.type		$str$28,@object
	.size		$str$28,($str$26 - $str$28)
$str$28:
        /*0016*/ 	.byte	0x2f, 0x74, 0x6d, 0x70, 0x2f, 0x63, 0x75, 0x74, 0x6c, 0x61, 0x73, 0x73, 0x5f, 0x73, 0x77, 0x65
        /*0026*/ 	.byte	0x65, 0x70, 0x5f, 0x73, 0x72, 0x63, 0x2f, 0x69, 0x6e, 0x63, 0x6c, 0x75, 0x64, 0x65, 0x2f, 0x63
        /*0036*/ 	.byte	0x75, 0x74, 0x65, 0x2f, 0x70, 0x6f, 0x69, 0x6e, 0x74, 0x65, 0x72, 0x5f, 0x66, 0x6c, 0x61, 0x67
        /*0046*/ 	.byte	0x67, 0x65, 0x64, 0x2e, 0x68, 0x70, 0x70, 0x00
	.type		$str$26,@object
	.size		$str$26,($str$25 - $str$26)
$str$26:
        /*004e*/ 	.byte	0x2f, 0x74, 0x6d, 0x70, 0x2f, 0x63, 0x75, 0x74, 0x6c, 0x61, 0x73, 0x73, 0x5f, 0x73, 0x77, 0x65
        /*005e*/ 	.byte	0x65, 0x70, 0x5f, 0x73, 0x72, 0x63, 0x2f, 0x69, 0x6e, 0x63, 0x6c, 0x75, 0x64, 0x65, 0x2f, 0x63
        /*006e*/ 	.byte	0x75, 0x74, 0x65, 0x2f, 0x61, 0x74, 0x6f, 0x6d, 0x2f, 0x63, 0x6f, 0x70, 0x79, 0x5f, 0x74, 0x72
        /*007e*/ 	.byte	0x61, 0x69, 0x74, 0x73, 0x5f, 0x73, 0x6d, 0x31, 0x30, 0x30, 0x2e, 0x68, 0x70, 0x70, 0x00
	.type		$str$25,@object
	.size		$str$25,(__unnamed_1 - $str$25)
$str$25:
        /*008d*/ 	.byte	0x28, 0x28, 0x75, 0x69, 0x6e, 0x74, 0x33, 0x32, 0x5f, 0x74, 0x28, 0x74, 0x68, 0x72, 0x65, 0x61
        /*009d*/ 	.byte	0x64, 0x49, 0x64, 0x78, 0x2e, 0x78, 0x29, 0x20, 0x2f, 0x20, 0x33, 0x32, 0x29, 0x20, 0x25, 0x20
        /*00ad*/ 	.byte	0x34, 0x29, 0x20, 0x3d, 0x3d, 0x20, 0x28, 0x28, 0x28, 0x74, 0x6d, 0x65, 0x6d, 0x5f, 0x61, 0x64
        /*00bd*/ 	.byte	0x64, 0x72, 0x20, 0x3e, 0x3e, 0x20, 0x31, 0x36, 0x29, 0x20, 0x2f, 0x20, 0x33, 0x32, 0x29, 0x20
        /*00cd*/ 	.byte	0x25, 0x20, 0x34, 0x29, 0x00
	.type		__unnamed_1,@object
	.size		__unnamed_1,(__unnamed_2 - __unnamed_1)
__unnamed_1:
        /*00d2*/ 	.byte	0x61, 0x75, 0x74, 0x6f, 0x20, 0x63, 0x75, 0x74, 0x65, 0x3a, 0x3a, 0x61, 0x73, 0x5f, 0x70, 0x6f
        /* <DEDUP_REMOVED lines=24> */
        /*0262*/ 	.byte	0x3a, 0x3a, 0x43, 0x3c, 0x34, 0x30, 0x39, 0x36, 0x3e, 0x3e, 0x3e, 0x3e, 0x5d, 0x00
	.type		__unnamed_2,@object
	.size		__unnamed_2,(.L_2 - __unnamed_2)
__unnamed_2:
        /* <DEDUP_REMOVED lines=40> */
        /*04f0*/ 	.byte	0x74, 0x65, 0x3a, 0x3a, 0x43, 0x3c, 0x30, 0x3e, 0x3e, 0x3e, 0x3e, 0x5d, 0x00
.L_2:


//--------------------- .nv.shared._ZN7cutlass13device_kernelINS_4gemm6kernel13GemmUniversalIN4cute5tupleIJiiiiEEENS1_10collective13CollectiveMmaINS1_35MainloopSm100TmaUmmaWarpSpecializedILi26ELi2ELi4ENS5_IJNS4_1CILi2EEENSA_ILi1EEESC_EEEEENS5_IJNSA_ILi128EEESF_NSA_ILi64EEEEEENS_12float_e4m3_tENS5_IJlSC_lEEESI_SJ_NS4_8TiledMMAINS4_8MMA_AtomIJNS4_10MMA_TraitsINS4_25SM100_MMA_F8F6F4_2x1SM_SSEJSI_SI_fSF_SF_NS4_17integral_constantINS4_4UMMA5MajorELSQ_0EEESR_NSO_INSP_7ScaleInELSS_0EEEST_EEEEEENS4_6LayoutINS5_IJSC_SC_SC_EEENS5_IJNSA_ILi0EEESY_SY_EEEEENS5_IJNS4_10UnderscoreES11_S11_EEEEENS4_18SM100_TMA_2SM_LOADENS4_14ComposedLayoutINS4_7SwizzleILi2ELi4ELi3EEENS4_18smem_ptr_flag_bitsILi8EEENSW_INS5_IJNSA_ILi8EEESG_EEENS5_IJSG_SC_EEEEEEEvNS4_8identityES14_S1E_vS1F_EENS_8epilogue10collective18CollectiveEpilogueINS1H_23Sm100TmaWarpSpecializedILi2ELi2ELi32ELb0ELb0EEEJNS5_IJSG_SF_SG_EEENS5_IJNSW_ISG_SC_EENSW_INS5_IJNSA_ILi32EEESB_EEENS5_IJSC_SG_EEEEEEEESI_SJ_SI_SJ_NS1H_6fusion15FusionCallbacksIS1L_NS1T_13LinCombEltActINS1H_6thread4SiLuESI_fSI_fLNS_15FloatRoundStyleE2EEES1M_S1S_JEEENS4_5SM1004TMEM4LOAD26SM100_TMEM_LOAD_32dp32b32xENS4_13SM90_TMA_LOADENS15_INS16_ILi1ELi4ELi3EEES19_NSW_INS5_IJS1A_S1O_EEENS5_IJS1O_SC_EEEEEEENS4_39AutoVectorizingCopyWithAssumedAlignmentILi128EEENS4_14SM90_TMA_STOREES2A_S2C_S2C_EEEvvEEEEvNT_6ParamsE --------------------------
	.section	.nv.shared._ZN7cutlass13device_kernelINS_4gemm6kernel13GemmUniversalIN4cute5tupleIJiiiiEEENS1_10collective13CollectiveMmaINS1_35MainloopSm100TmaUmmaWarpSpecializedILi26ELi2ELi4ENS5_IJNS4_1CILi2EEENSA_ILi1EEESC_EEEEENS5_IJNSA_ILi128EEESF_NSA_ILi64EEEEEENS_12float_e4m3_tENS5_IJlSC_lEEESI_SJ_NS4_8TiledMMAINS4_8MMA_AtomIJNS4_10MMA_TraitsINS4_25SM100_MMA_F8F6F4_2x1SM_SSEJSI_SI_fSF_SF_NS4_17integral_constantINS4_4UMMA5MajorELSQ_0EEESR_NSO_INSP_7ScaleInELSS_0EEEST_EEEEEENS4_6LayoutINS5_IJSC_SC_SC_EEENS5_IJNSA_ILi0EEESY_SY_EEEEENS5_IJNS4_10UnderscoreES11_S11_EEEEENS4_18SM100_TMA_2SM_LOADENS4_14ComposedLayoutINS4_7SwizzleILi2ELi4ELi3EEENS4_18smem_ptr_flag_bitsILi8EEENSW_INS5_IJNSA_ILi8EEESG_EEENS5_IJSG_SC_EEEEEEEvNS4_8identityES14_S1E_vS1F_EENS_8epilogue10collective18CollectiveEpilogueINS1H_23Sm100TmaWarpSpecializedILi2ELi2ELi32ELb0ELb0EEEJNS5_IJSG_SF_SG_EEENS5_IJNSW_ISG_SC_EENSW_INS5_IJNSA_ILi32EEESB_EEENS5_IJSC_SG_EEEEEEEESI_SJ_SI_SJ_NS1H_6fusion15FusionCallbacksIS1L_NS1T_13LinCombEltActINS1H_6thread4SiLuESI_fSI_fLNS_15FloatRoundStyleE2EEES1M_S1S_JEEENS4_5SM1004TMEM4LOAD26SM100_TMEM_LOAD_32dp32b32xENS4_13SM90_TMA_LOADENS15_INS16_ILi1ELi4ELi3EEES19_NSW_INS5_IJS1A_S1O_EEENS5_IJS1O_SC_EEEEEEENS4_39AutoVectorizingCopyWithAssumedAlignmentILi128EEENS4_14SM90_TMA_STOREES2A_S2C_S2C_EEEvvEEEEvNT_6ParamsE,"aw",@nobits
	.sectionflags	@""
	.align	16
	.zero		1024


//--------------------- .nv.shared.reserved.0     --------------------------
	.section	.nv.shared.reserved.0,"aw",@nobits
	.weak		__nv_reservedSMEM_offset_0_alias
	.size		__nv_reservedSMEM_offset_0_alias, 0, 64
	.other		__nv_reservedSMEM_offset_0_alias,@"STO_CUDA_RESERVED_SHARED STV_DEFAULT"
__nv_reservedSMEM_offset_0_alias:
	.zero		0
.nv.shared.reserved.0:
	.zero		64
	.weak		__nv_reservedSMEM_tcgen05_partition
	.type		__nv_reservedSMEM_tcgen05_partition,@object
	.size		__nv_reservedSMEM_tcgen05_partition,(.L_0 - __nv_reservedSMEM_tcgen05_partition)
__nv_reservedSMEM_tcgen05_partition:
	.zero		32
.L_0:


//--------------------- .nv.global                --------------------------
	.section	.nv.global,"aw",@nobits
.nv.global:
	.type		_ZN39_INTERNAL_549ee349_4_k_cu_038b20a5_33244cute1_E,@object
	.size		_ZN39_INTERNAL_549ee349_4_k_cu_038b20a5_33244cute1_E,(_ZN39_INTERNAL_549ee349_4_k_cu_038b20a5_33244cuda3std3__45__cpo6cbeginE - _ZN39_INTERNAL_549ee349_4_k_cu_038b20a5_33244cute1_E)
_ZN39_INTERNAL_549ee349_4_k_cu_038b20a5_33244cute1_E:
	.zero		1
	.type		_ZN39_INTERNAL_549ee349_4_k_cu_038b20a5_33244cuda3std3__45__cpo6cbeginE,@object
	.size		_ZN39_INTERNAL_549ee349_4_k_cu_038b20a5_33244cuda3std3__45__cpo6cbeginE,(_ZN39_INTERNAL_549ee349_4_k_cu_038b20a5_33244cuda3std3__48in_placeE - _ZN39_INTERNAL_549ee349_4_k_cu_038b20a5_33244cuda3std3__45__cpo6cbeginE)
_ZN39_INTERNAL_549ee349_4_k_cu_038b20a5_33244cuda3std3__45__cpo6cbeginE:
	.zero		1
	.type		_ZN39_INTERNAL_549ee349_4_k_cu_038b20a5_33244cuda3std3__48in_placeE,@object
	.size		_ZN39_INTERNAL_549ee349_4_k_cu_038b20a5_33244cuda3std3__48in_placeE,(_ZN39_INTERNAL_549ee349_4_k_cu_038b20a5_33244cuda3std6ranges3__45__cpo9iter_moveE - _ZN39_INTERNAL_549ee349_4_k_cu_038b20a5_33244cuda3std3__48in_placeE)
_ZN39_INTERNAL_549ee349_4_k_cu_038b20a5_33244cuda3std3__48in_placeE:
	.zero		1
	.type		_ZN39_INTERNAL_549ee349_4_k_cu_038b20a5_33244cuda3std6ranges3__45__cpo9iter_moveE,@object
	.size		_ZN39_INTERNAL_549ee349_4_k_cu_038b20a5_33244cuda3std6ranges3__45__cpo9iter_moveE,(_ZN39_INTERNAL_549ee349_4_k_cu_038b20a5_33244cuda3std3__45__cpo5beginE - _ZN39_INTERNAL_549ee349_4_k_cu_038b20a5_33244cuda3std6ranges3__45__cpo9iter_moveE)
_ZN39_INTERNAL_549ee349_4_k_cu_038b20a5_33244cuda3std6ranges3__45__cpo9iter_moveE:
	.zero		1
	.type		_ZN39_INTERNAL_549ee349_4_k_cu_038b20a5_33244cuda3std3__45__cpo5beginE,@object
	.size		_ZN39_INTERNAL_549ee349_4_k_cu_038b20a5_33244cuda3std3__45__cpo5beginE,(_ZN39_INTERNAL_549ee349_4_k_cu_038b20a5_33244cuda3std3__441_GLOBAL__N__549ee349_4_k_cu_038b20a5_33246ignoreE - _ZN39_INTERNAL_549ee349_4_k_cu_038b20a5_33244cuda3std3__45__cpo5beginE)
_ZN39_INTERNAL_549ee349_4_k_cu_038b20a5_33244cuda3std3__45__cpo5beginE:
	.zero		1
	.type		_ZN39_INTERNAL_549ee349_4_k_cu_038b20a5_33244cuda3std3__441_GLOBAL__N__549ee349_4_k_cu_038b20a5_33246ignoreE,@object
	.size		_ZN39_INTERNAL_549ee349_4_k_cu_038b20a5_33244cuda3std3__441_GLOBAL__N__549ee349_4_k_cu_038b20a5_33246ignoreE,(_ZN39_INTERNAL_549ee349_4_k_cu_038b20a5_33244cute7productE - _ZN39_INTERNAL_549ee349_4_k_cu_038b20a5_33244cuda3std3__441_GLOBAL__N__549ee349_4_k_cu_038b20a5_33246ignoreE)
_ZN39_INTERNAL_549ee349_4_k_cu_038b20a5_33244cuda3std3__441_GLOBAL__N__549ee349_4_k_cu_038b20a5_33246ignoreE:
	.zero		1
	.type		_ZN39_INTERNAL_549ee349_4_k_cu_038b20a5_33244cute7productE,@object
	.size		_ZN39_INTERNAL_549ee349_4_k_cu_038b20a5_33244cute7productE,(_ZN39_INTERNAL_549ee349_4_k_cu_038b20a5_33244cuda3std3__45__cpo3endE - _ZN39_INTERNAL_549ee349_4_k_cu_038b20a5_33244cute7productE)
_ZN39_INTERNAL_549ee349_4_k_cu_038b20a5_33244cute7productE:
	.zero		1
	.type		_ZN39_INTERNAL_549ee349_4_k_cu_038b20a5_33244cuda3std3__45__cpo3endE,@object
	.size		_ZN39_INTERNAL_549ee349_4_k_cu_038b20a5_33244cuda3std3__45__cpo3endE,(_ZN39_INTERNAL_549ee349_4_k_cu_038b20a5_33244cuda3std3__419piecewise_constructE - _ZN39_INTERNAL_549ee349_4_k_cu_038b20a5_33244cuda3std3__45__cpo3endE)
_ZN39_INTERNAL_549ee349_4_k_cu_038b20a5_33244cuda3std3__45__cpo3endE:
	.zero		1
	.type		_ZN39_INTERNAL_549ee349_4_k_cu_038b20a5_33244cuda3std3__419piecewise_constructE,@object
	.size		_ZN39_INTERNAL_549ee349_4_k_cu_038b20a5_33244cuda3std3__419piecewise_constructE,(_ZN39_INTERNAL_549ee349_4_k_cu_038b20a5_33244cuda3std3__45__cpo4cendE - _ZN39_INTERNAL_549ee349_4_k_cu_038b20a5_33244cuda3std3__419piecewise_constructE)
_ZN39_INTERNAL_549ee349_4_k_cu_038b20a5_33244cuda3std3__419piecewise_constructE:
	.zero		1
	.type		_ZN39_INTERNAL_549ee349_4_k_cu_038b20a5_33244cuda3std3__45__cpo4cendE,@object
	.size		_ZN39_INTERNAL_549ee349_4_k_cu_038b20a5_33244cuda3std3__45__cpo4cendE,(_ZN39_INTERNAL_549ee349_4_k_cu_038b20a5_33244cuda3std6ranges3__45__cpo4swapE - _ZN39_INTERNAL_549ee349_4_k_cu_038b20a5_33244cuda3std3__45__cpo4cendE)
_ZN39_INTERNAL_549ee349_4_k_cu_038b20a5_33244cuda3std3__45__cpo4cendE:
	.zero		1
	.type		_ZN39_INTERNAL_549ee349_4_k_cu_038b20a5_33244cuda3std6ranges3__45__cpo4swapE,@object
	.size		_ZN39_INTERNAL_549ee349_4_k_cu_038b20a5_33244cuda3std6ranges3__45__cpo4swapE,(.L_10 - _ZN39_INTERNAL_549ee349_4_k_cu_038b20a5_33244cuda3std6ranges3__45__cpo4swapE)
_ZN39_INTERNAL_549ee349_4_k_cu_038b20a5_33244cuda3std6ranges3__45__cpo4swapE:
	.zero		1
.L_10:


//--------------------- .nv.constant0._ZN7cutlass13device_kernelINS_4gemm6kernel13GemmUniversalIN4cute5tupleIJiiiiEEENS1_10collective13CollectiveMmaINS1_35MainloopSm100TmaUmmaWarpSpecializedILi26ELi2ELi4ENS5_IJNS4_1CILi2EEENSA_ILi1EEESC_EEEEENS5_IJNSA_ILi128EEESF_NSA_ILi64EEEEEENS_12float_e4m3_tENS5_IJlSC_lEEESI_SJ_NS4_8TiledMMAINS4_8MMA_AtomIJNS4_10MMA_TraitsINS4_25SM100_MMA_F8F6F4_2x1SM_SSEJSI_SI_fSF_SF_NS4_17integral_constantINS4_4UMMA5MajorELSQ_0EEESR_NSO_INSP_7ScaleInELSS_0EEEST_EEEEEENS4_6LayoutINS5_IJSC_SC_SC_EEENS5_IJNSA_ILi0EEESY_SY_EEEEENS5_IJNS4_10UnderscoreES11_S11_EEEEENS4_18SM100_TMA_2SM_LOADENS4_14ComposedLayoutINS4_7SwizzleILi2ELi4ELi3EEENS4_18smem_ptr_flag_bitsILi8EEENSW_INS5_IJNSA_ILi8EEESG_EEENS5_IJSG_SC_EEEEEEEvNS4_8identityES14_S1E_vS1F_EENS_8epilogue10collective18CollectiveEpilogueINS1H_23Sm100TmaWarpSpecializedILi2ELi2ELi32ELb0ELb0EEEJNS5_IJSG_SF_SG_EEENS5_IJNSW_ISG_SC_EENSW_INS5_IJNSA_ILi32EEESB_EEENS5_IJSC_SG_EEEEEEEESI_SJ_SI_SJ_NS1H_6fusion15FusionCallbacksIS1L_NS1T_13LinCombEltActINS1H_6thread4SiLuESI_fSI_fLNS_15FloatRoundStyleE2EEES1M_S1S_JEEENS4_5SM1004TMEM4LOAD26SM100_TMEM_LOAD_32dp32b32xENS4_13SM90_TMA_LOADENS15_INS16_ILi1ELi4ELi3EEES19_NSW_INS5_IJS1A_S1O_EEENS5_IJS1O_SC_EEEEEEENS4_39AutoVectorizingCopyWithAssumedAlignmentILi128EEENS4_14SM90_TMA_STOREES2A_S2C_S2C_EEEvvEEEEvNT_6ParamsE --------------------------
	.section	.nv.constant0._ZN7cutlass13device_kernelINS_4gemm6kernel13GemmUniversalIN4cute5tupleIJiiiiEEENS1_10collective13CollectiveMmaINS1_35MainloopSm100TmaUmmaWarpSpecializedILi26ELi2ELi4ENS5_IJNS4_1CILi2EEENSA_ILi1EEESC_EEEEENS5_IJNSA_ILi128EEESF_NSA_ILi64EEEEEENS_12float_e4m3_tENS5_IJlSC_lEEESI_SJ_NS4_8TiledMMAINS4_8MMA_AtomIJNS4_10MMA_TraitsINS4_25SM100_MMA_F8F6F4_2x1SM_SSEJSI_SI_fSF_SF_NS4_17integral_constantINS4_4UMMA5MajorELSQ_0EEESR_NSO_INSP_7ScaleInELSS_0EEEST_EEEEEENS4_6LayoutINS5_IJSC_SC_SC_EEENS5_IJNSA_ILi0EEESY_SY_EEEEENS5_IJNS4_10UnderscoreES11_S11_EEEEENS4_18SM100_TMA_2SM_LOADENS4_14ComposedLayoutINS4_7SwizzleILi2ELi4ELi3EEENS4_18smem_ptr_flag_bitsILi8EEENSW_INS5_IJNSA_ILi8EEESG_EEENS5_IJSG_SC_EEEEEEEvNS4_8identityES14_S1E_vS1F_EENS_8epilogue10collective18CollectiveEpilogueINS1H_23Sm100TmaWarpSpecializedILi2ELi2ELi32ELb0ELb0EEEJNS5_IJSG_SF_SG_EEENS5_IJNSW_ISG_SC_EENSW_INS5_IJNSA_ILi32EEESB_EEENS5_IJSC_SG_EEEEEEEESI_SJ_SI_SJ_NS1H_6fusion15FusionCallbacksIS1L_NS1T_13LinCombEltActINS1H_6thread4SiLuESI_fSI_fLNS_15FloatRoundStyleE2EEES1M_S1S_JEEENS4_5SM1004TMEM4LOAD26SM100_TMEM_LOAD_32dp32b32xENS4_13SM90_TMA_LOADENS15_INS16_ILi1ELi4ELi3EEES19_NSW_INS5_IJS1A_S1O_EEENS5_IJS1O_SC_EEEEEEENS4_39AutoVectorizingCopyWithAssumedAlignmentILi128EEENS4_14SM90_TMA_STOREES2A_S2C_S2C_EEEvvEEEEvNT_6ParamsE,"a",@progbits
	.sectionflags	@""
	.align	4
.nv.constant0._ZN7cutlass13device_kernelINS_4gemm6kernel13GemmUniversalIN4cute5tupleIJiiiiEEENS1_10collective13CollectiveMmaINS1_35MainloopSm100TmaUmmaWarpSpecializedILi26ELi2ELi4ENS5_IJNS4_1CILi2EEENSA_ILi1EEESC_EEEEENS5_IJNSA_ILi128EEESF_NSA_ILi64EEEEEENS_12float_e4m3_tENS5_IJlSC_lEEESI_SJ_NS4_8TiledMMAINS4_8MMA_AtomIJNS4_10MMA_TraitsINS4_25SM100_MMA_F8F6F4_2x1SM_SSEJSI_SI_fSF_SF_NS4_17integral_constantINS4_4UMMA5MajorELSQ_0EEESR_NSO_INSP_7ScaleInELSS_0EEEST_EEEEEENS4_6LayoutINS5_IJSC_SC_SC_EEENS5_IJNSA_ILi0EEESY_SY_EEEEENS5_IJNS4_10UnderscoreES11_S11_EEEEENS4_18SM100_TMA_2SM_LOADENS4_14ComposedLayoutINS4_7SwizzleILi2ELi4ELi3EEENS4_18smem_ptr_flag_bitsILi8EEENSW_INS5_IJNSA_ILi8EEESG_EEENS5_IJSG_SC_EEEEEEEvNS4_8identityES14_S1E_vS1F_EENS_8epilogue10collective18CollectiveEpilogueINS1H_23Sm100TmaWarpSpecializedILi2ELi2ELi32ELb0ELb0EEEJNS5_IJSG_SF_SG_EEENS5_IJNSW_ISG_SC_EENSW_INS5_IJNSA_ILi32EEESB_EEENS5_IJSC_SG_EEEEEEEESI_SJ_SI_SJ_NS1H_6fusion15FusionCallbacksIS1L_NS1T_13LinCombEltActINS1H_6thread4SiLuESI_fSI_fLNS_15FloatRoundStyleE2EEES1M_S1S_JEEENS4_5SM1004TMEM4LOAD26SM100_TMEM_LOAD_32dp32b32xENS4_13SM90_TMA_LOADENS15_INS16_ILi1ELi4ELi3EEES19_NSW_INS5_IJS1A_S1O_EEENS5_IJS1O_SC_EEEEEEENS4_39AutoVectorizingCopyWithAssumedAlignmentILi128EEENS4_14SM90_TMA_STOREES2A_S2C_S2C_EEEvvEEEEvNT_6ParamsE:
	.zero		2944


//--------------------- SYMBOLS --------------------------

	.type		.nv.reservedSmem.offset0,@object
	.size		.nv.reservedSmem.offset0,0x4
	.type		.nv.reservedSmem.cap,@object
	.size		.nv.reservedSmem.cap,0x4
	.type		__assertfail,@function
